def matmul_kernel(
    a_ptr,
    b_ptr,
    c_ptr,
    M,
    N,
    K,
    stride_am,
    stride_ak,
    stride_bk,
    stride_bn,
    stride_cm,
    stride_cn,
    BLOCK_M: tl.constexpr,
    BLOCK_N: tl.constexpr,
    BLOCK_K: tl.constexpr,
    GROUP_M: tl.constexpr,
):
    pid = tl.program_id(axis=0)
    num_pid_m = tl.cdiv(M, BLOCK_M)
    num_pid_n = tl.cdiv(N, BLOCK_N)
    num_pid_in_group = GROUP_M * num_pid_n
    group_id = pid // num_pid_in_group
    first_pid_m = group_id * GROUP_M
    group_size_m = min(num_pid_m - first_pid_m, GROUP_M)
    pid_m = first_pid_m + ((pid % num_pid_in_group) % group_size_m)
    pid_n = (pid % num_pid_in_group) // group_size_m

    offs_am = (pid_m * BLOCK_M + tl.arange(0, BLOCK_M)) % M
    offs_bn = (pid_n * BLOCK_N + tl.arange(0, BLOCK_N)) % N
    offs_k = tl.arange(0, BLOCK_K)
    a_ptrs = a_ptr + offs_am[:, None] * stride_am + offs_k[None, :] * stride_ak
    b_ptrs = b_ptr + offs_k[:, None] * stride_bk + offs_bn[None, :] * stride_bn

    acc = tl.zeros((BLOCK_M, BLOCK_N), dtype=tl.float32)
    for kk in range(0, tl.cdiv(K, BLOCK_K)):
        a = tl.load(a_ptrs, mask=offs_k[None, :] < K - kk * BLOCK_K, other=0.0)
        b = tl.load(b_ptrs, mask=offs_k[:, None] < K - kk * BLOCK_K, other=0.0)
        acc = tl.dot(a, b, acc)
        a_ptrs += BLOCK_K * stride_ak
        b_ptrs += BLOCK_K * stride_bk

    c = acc.to(c_ptr.dtype.element_ty)
    offs_cm = pid_m * BLOCK_M + tl.arange(0, BLOCK_M)
    offs_cn = pid_n * BLOCK_N + tl.arange(0, BLOCK_N)
    c_ptrs = c_ptr + offs_cm[:, None] * stride_cm + offs_cn[None, :] * stride_cn
    mask = (offs_cm[:, None] < M) & (offs_cn[None, :] < N)
    tl.store(c_ptrs, c, mask=mask)

# config = {"BLOCK_K": 32, "BLOCK_M": 128, "BLOCK_N": 32, "GROUP_M": 8, "arch": "sm_100", "dtype": "fp8e4m3", "num_ctas": 1, "num_stages": 2, "num_warps": 4}
# arch = sm_100


// ===== COMPILED SASS (sm_100a) =====

	.target	sm_100a

	.elftype	@"ET_EXEC"


//--------------------- .note.nv.tkinfo           --------------------------
	.section	.note.nv.tkinfo,"",@"SHT_NOTE"
	.sectionflags	@"SHF_NOTE_NV_TKINFO"
	.tkinfo
        /*0018*/ 	.word	0x00000081
        /*0030*/ 	.string	""
        /*0030*/ 	.string	"ptxas-blackwell"
        /*0030*/ 	.string	"Cuda compilation tools, release 12.9, V12.9.86"
        /*0030*/ 	.string	"Build cuda_12.9.r12.9/compiler.36037853_0"
        /*0030*/ 	.string	"-v  -suppress-debug-info  -lineinfo  -arch sm_100a "



//--------------------- .note.nv.cuver            --------------------------
	.section	.note.nv.cuver,"",@"SHT_NOTE"
	.sectionflags	@"SHF_NOTE_NV_CUVER"
        /*0018*/ 	.short	0x0001
        /*001a*/ 	.short	0x0064
        /*001c*/ 	.short	0x0001
        /*001e*/ 	.short	0x0000
        /*0020*/ 	.short	0x0001
        /*0022*/ 	.short	0x0000


//--------------------- .nv.info                  --------------------------
	.section	.nv.info,"",@"SHT_CUDA_INFO"
	.align	4


	//----- nvinfo : EIATTR_REGCOUNT
	.align		4
        /*0000*/ 	.byte	0x04, 0x2f
        /*0002*/ 	.short	(.L_4 - .L_3)
	.align		4
.L_3:
        /*0004*/ 	.word	index@(matmul_kernel)
        /*0008*/ 	.word	0x00000090


	//----- nvinfo : EIATTR_FRAME_SIZE
	.align		4
.L_4:
        /*000c*/ 	.byte	0x04, 0x11
        /*000e*/ 	.short	(.L_6 - .L_5)
	.align		4
.L_5:
        /*0010*/ 	.word	index@($__internal_2_$__cuda_sm10x_tcgen05_guardrail_trap_unallocated_columns_being_dealloced)
        /*0014*/ 	.word	0x00000000


	//----- nvinfo : EIATTR_FRAME_SIZE
	.align		4
.L_6:
        /*0018*/ 	.byte	0x04, 0x11
        /*001a*/ 	.short	(.L_8 - .L_7)
	.align		4
.L_7:
        /*001c*/ 	.word	index@($__internal_1_$__cuda_sm10x_tcgen05_guardrail_trap_phase_invalid_during_alloc)
        /*0020*/ 	.word	0x00000000


	//----- nvinfo : EIATTR_FRAME_SIZE
	.align		4
.L_8:
        /*0024*/ 	.byte	0x04, 0x11
        /*0026*/ 	.short	(.L_10 - .L_9)
	.align		4
.L_9:
        /*0028*/ 	.word	index@($__internal_0_$__cuda_sm10x_tcgen05_guardrail_trap_col_being_dealloced_not_returned_by_alloc)
        /*002c*/ 	.word	0x00000000


	//----- nvinfo : EIATTR_FRAME_SIZE
	.align		4
.L_10:
        /*0030*/ 	.byte	0x04, 0x11
        /*0032*/ 	.short	(.L_12 - .L_11)
	.align		4
.L_11:
        /*0034*/ 	.word	index@(matmul_kernel)
        /*0038*/ 	.word	0x00000000


	//----- nvinfo : EIATTR_MIN_STACK_SIZE
	.align		4
.L_12:
        /*003c*/ 	.byte	0x04, 0x12
        /*003e*/ 	.short	(.L_14 - .L_13)
	.align		4
.L_13:
        /*0040*/ 	.word	index@(matmul_kernel)
        /*0044*/ 	.word	0x00000000
.L_14:


//--------------------- .nv.info.matmul_kernel    --------------------------
	.section	.nv.info.matmul_kernel,"",@"SHT_CUDA_INFO"
	.sectionflags	@""
	.align	4


	//----- nvinfo : EIATTR_CUDA_API_VERSION
	.align		4
        /*0000*/ 	.byte	0x04, 0x37
        /*0002*/ 	.short	(.L_16 - .L_15)
.L_15:
        /*0004*/ 	.word	0x00000081


	//----- nvinfo : EIATTR_KPARAM_INFO
	.align		4
.L_16:
        /*0008*/ 	.byte	0x04, 0x17
        /*000a*/ 	.short	(.L_18 - .L_17)
.L_17:
        /*000c*/ 	.word	0x00000000
        /*0010*/ 	.short	0x000d
        /*0012*/ 	.short	0x0048
        /*0014*/ 	.byte	0x00, 0xf4, 0x21, 0x00


	//----- nvinfo : EIATTR_KPARAM_INFO
	.align		4
.L_18:
        /*0018*/ 	.byte	0x04, 0x17
        /*001a*/ 	.short	(.L_20 - .L_19)
.L_19:
        /*001c*/ 	.word	0x00000000
        /*0020*/ 	.short	0x000c
        /*0022*/ 	.short	0x0040
        /*0024*/ 	.byte	0x00, 0xf4, 0x21, 0x00


	//----- nvinfo : EIATTR_KPARAM_INFO
	.align		4
.L_20:
        /*0028*/ 	.byte	0x04, 0x17
        /*002a*/ 	.short	(.L_22 - .L_21)
.L_21:
        /*002c*/ 	.word	0x00000000
        /*0030*/ 	.short	0x000b
        /*0032*/ 	.short	0x0038
        /*0034*/ 	.byte	0x00, 0xf0, 0x11, 0x00


	//----- nvinfo : EIATTR_KPARAM_INFO
	.align		4
.L_22:
        /*0038*/ 	.byte	0x04, 0x17
        /*003a*/ 	.short	(.L_24 - .L_23)
.L_23:
        /*003c*/ 	.word	0x00000000
        /*0040*/ 	.short	0x000a
        /*0042*/ 	.short	0x0034
        /*0044*/ 	.byte	0x00, 0xf0, 0x11, 0x00


	//----- nvinfo : EIATTR_KPARAM_INFO
	.align		4
.L_24:
        /*0048*/ 	.byte	0x04, 0x17
        /*004a*/ 	.short	(.L_26 - .L_25)
.L_25:
        /*004c*/ 	.word	0x00000000
        /*0050*/ 	.short	0x0009
        /*0052*/ 	.short	0x0030
        /*0054*/ 	.byte	0x00, 0xf0, 0x11, 0x00


	//----- nvinfo : EIATTR_KPARAM_INFO
	.align		4
.L_26:
        /*0058*/ 	.byte	0x04, 0x17
        /*005a*/ 	.short	(.L_28 - .L_27)
.L_27:
        /*005c*/ 	.word	0x00000000
        /*0060*/ 	.short	0x0008
        /*0062*/ 	.short	0x002c
        /*0064*/ 	.byte	0x00, 0xf0, 0x11, 0x00


	//----- nvinfo : EIATTR_KPARAM_INFO
	.align		4
.L_28:
        /*0068*/ 	.byte	0x04, 0x17
        /*006a*/ 	.short	(.L_30 - .L_29)
.L_29:
        /*006c*/ 	.word	0x00000000
        /*0070*/ 	.short	0x0007
        /*0072*/ 	.short	0x0028
        /*0074*/ 	.byte	0x00, 0xf0, 0x11, 0x00


	//----- nvinfo : EIATTR_KPARAM_INFO
	.align		4
.L_30:
        /*0078*/ 	.byte	0x04, 0x17
        /*007a*/ 	.short	(.L_32 - .L_31)
.L_31:
        /*007c*/ 	.word	0x00000000
        /*0080*/ 	.short	0x0006
        /*0082*/ 	.short	0x0024
        /*0084*/ 	.byte	0x00, 0xf0, 0x11, 0x00


	//----- nvinfo : EIATTR_KPARAM_INFO
	.align		4
.L_32:
        /*0088*/ 	.byte	0x04, 0x17
        /*008a*/ 	.short	(.L_34 - .L_33)
.L_33:
        /*008c*/ 	.word	0x00000000
        /*0090*/ 	.short	0x0005
        /*0092*/ 	.short	0x0020
        /*0094*/ 	.byte	0x00, 0xf0, 0x11, 0x00


	//----- nvinfo : EIATTR_KPARAM_INFO
	.align		4
.L_34:
        /*0098*/ 	.byte	0x04, 0x17
        /*009a*/ 	.short	(.L_36 - .L_35)
.L_35:
        /*009c*/ 	.word	0x00000000
        /*00a0*/ 	.short	0x0004
        /*00a2*/ 	.short	0x001c
        /*00a4*/ 	.byte	0x00, 0xf0, 0x11, 0x00


	//----- nvinfo : EIATTR_KPARAM_INFO
	.align		4
.L_36:
        /*00a8*/ 	.byte	0x04, 0x17
        /*00aa*/ 	.short	(.L_38 - .L_37)
.L_37:
        /*00ac*/ 	.word	0x00000000
        /*00b0*/ 	.short	0x0003
        /*00b2*/ 	.short	0x0018
        /*00b4*/ 	.byte	0x00, 0xf0, 0x11, 0x00


	//----- nvinfo : EIATTR_KPARAM_INFO
	.align		4
.L_38:
        /*00b8*/ 	.byte	0x04, 0x17
        /*00ba*/ 	.short	(.L_40 - .L_39)
.L_39:
        /*00bc*/ 	.word	0x00000000
        /*00c0*/ 	.short	0x0002
        /*00c2*/ 	.short	0x0010
        /*00c4*/ 	.byte	0x00, 0xf4, 0x21, 0x00


	//----- nvinfo : EIATTR_KPARAM_INFO
	.align		4
.L_40:
        /*00c8*/ 	.byte	0x04, 0x17
        /*00ca*/ 	.short	(.L_42 - .L_41)
.L_41:
        /*00cc*/ 	.word	0x00000000
        /*00d0*/ 	.short	0x0001
        /*00d2*/ 	.short	0x0008
        /*00d4*/ 	.byte	0x00, 0xf4, 0x21, 0x00


	//----- nvinfo : EIATTR_KPARAM_INFO
	.align		4
.L_42:
        /*00d8*/ 	.byte	0x04, 0x17
        /*00da*/ 	.short	(.L_44 - .L_43)
.L_43:
        /*00dc*/ 	.word	0x00000000
        /*00e0*/ 	.short	0x0000
        /*00e2*/ 	.short	0x0000
        /*00e4*/ 	.byte	0x00, 0xf4, 0x21, 0x00


	//----- nvinfo : EIATTR_AT_ENTRY_FRAGMENTS
	.align		4
.L_44:
        /*00e8*/ 	.byte	0x04, 0x4f
        /*00ea*/ 	.short	(.L_46 - .L_45)


	//   ....[0]....
.L_45:
        /*00ec*/ 	.word	0x00000004


	//----- nvinfo : EIATTR_RESERVED_SMEM_USED
	.align		4
.L_46:
        /*00f0*/ 	.byte	0x01, 0x41
	.zero		2


	//----- nvinfo : EIATTR_SPARSE_MMA_MASK
	.align		4
        /*00f4*/ 	.byte	0x03, 0x50
        /*00f6*/ 	.short	0x0000


	//----- nvinfo : EIATTR_TCGEN05_1CTA_USED
	.align		4
        /*00f8*/ 	.byte	0x01, 0x51
	.zero		2


	//----- nvinfo : EIATTR_MAXREG_COUNT
	.align		4
        /*00fc*/ 	.byte	0x03, 0x1b
        /*00fe*/ 	.short	0x00ff


	//----- nvinfo : EIATTR_NUM_BARRIERS
	.align		4
        /*0100*/ 	.byte	0x02, 0x4c
        /*0102*/ 	.byte	0x01
	.zero		1


	//----- nvinfo : EIATTR_INT_WARP_WIDE_INSTR_OFFSETS
	.align		4
        /*0104*/ 	.byte	0x04, 0x31
        /*0106*/ 	.short	(.L_48 - .L_47)


	//   ....[0]....
.L_47:
        /*0108*/ 	.word	0x00001200


	//   ....[1]....
        /*010c*/ 	.word	0x00001230


	//   ....[2]....
        /*0110*/ 	.word	0x00002b60


	//   ....[3]....
        /*0114*/ 	.word	0x00005440


	//   ....[4]....
        /*0118*/ 	.word	0x00005490


	//----- nvinfo : EIATTR_COOP_GROUP_MASK_REGIDS
	.align		4
.L_48:
        /*011c*/ 	.byte	0x04, 0x29
        /*011e*/ 	.short	(.L_50 - .L_49)


	//   ....[0]....
.L_49:
        /*0120*/ 	.word	0xffffffff


	//   ....[1]....
        /*0124*/ 	.word	0xffffffff


	//   ....[2]....
        /*0128*/ 	.word	0xffffffff


	//   ....[3]....
        /*012c*/ 	.word	0xffffffff


	//----- nvinfo : EIATTR_COOP_GROUP_INSTR_OFFSETS
	.align		4
.L_50:
        /*0130*/ 	.byte	0x04, 0x28
        /*0132*/ 	.short	(.L_52 - .L_51)


	//   ....[0]....
.L_51:
        /*0134*/ 	.word	0x00000070


	//   ....[1]....
        /*0138*/ 	.word	0x00000320


	//   ....[2]....
        /*013c*/ 	.word	0x000052e0


	//   ....[3]....
        /*0140*/ 	.word	0x00005540


	//----- nvinfo : EIATTR_VRC_CTA_INIT_COUNT
	.align		4
.L_52:
        /*0144*/ 	.byte	0x02, 0x4a
        /*0146*/ 	.byte	0x80
	.zero		1


	//----- nvinfo : EIATTR_MBARRIER_INSTR_OFFSETS
	.align		4
        /*0148*/ 	.byte	0x04, 0x39
        /*014a*/ 	.short	(.L_54 - .L_53)


	//   ....[0]....
.L_53:
        /*014c*/ 	.word	0x00001340
        /*0150*/ 	.word	0x000000ff
        /*0154*/ 	.word	0x00000000
        /*0158*/ 	.short	0x0100
        /*015a*/ 	.byte	0x0d
	.zero		1


	//   ....[1]....
        /*015c*/ 	.word	0x00002bb0
        /*0160*/ 	.word	0x000000ff
        /*0164*/ 	.word	0x00002808
        /*0168*/ 	.short	0x0100
        /*016a*/ 	.byte	0x10
	.zero		1


	//   ....[2]....
        /*016c*/ 	.word	0x00003180
        /*0170*/ 	.word	0x000000ff
        /*0174*/ 	.word	0x00000000
        /*0178*/ 	.short	0x010a
        /*017a*/ 	.byte	0x0d
	.zero		1


	//   ....[3]....
        /*017c*/ 	.word	0x00004260
        /*0180*/ 	.word	0x000000ff
        /*0184*/ 	.word	0x00000000
        /*0188*/ 	.short	0x010a
        /*018a*/ 	.byte	0x0d
	.zero		1


	//   ....[4]....
        /*018c*/ 	.word	0x00004360
        /*0190*/ 	.word	0x000000ff
        /*0194*/ 	.word	0x00002800
        /*0198*/ 	.short	0x0108
        /*019a*/ 	.byte	0x10
	.zero		1


	//   ....[5]....
        /*019c*/ 	.word	0x000043e0
        /*01a0*/ 	.word	0x000000ff
        /*01a4*/ 	.word	0x00002808
        /*01a8*/ 	.short	0x0108
        /*01aa*/ 	.byte	0x10
	.zero		1


	//   ....[6]....
        /*01ac*/ 	.word	0x00005560
        /*01b0*/ 	.word	0x000000ff
        /*01b4*/ 	.word	0x00000000
        /*01b8*/ 	.short	0x010a
        /*01ba*/ 	.byte	0x0d
	.zero		1


	//   ....[7]....
        /*01bc*/ 	.word	0x00005590
        /*01c0*/ 	.word	0x000000ff
        /*01c4*/ 	.word	0x00000000
        /*01c8*/ 	.short	0x010a
        /*01ca*/ 	.byte	0x0d
	.zero		1


	//----- nvinfo : EIATTR_NUM_MBARRIERS
	.align		4
.L_54:
        /*01cc*/ 	.byte	0x03, 0x38
        /*01ce*/ 	.short	0x0002


	//----- nvinfo : EIATTR_EXIT_INSTR_OFFSETS
	.align		4
        /*01d0*/ 	.byte	0x04, 0x1c
        /*01d2*/ 	.short	(.L_56 - .L_55)


	//   ....[0]....
.L_55:
        /*01d4*/ 	.word	0x00005550


	//----- nvinfo : EIATTR_REQNTID
	.align		4
.L_56:
        /*01d8*/ 	.byte	0x04, 0x10
        /*01da*/ 	.short	(.L_58 - .L_57)
.L_57:
        /*01dc*/ 	.word	0x00000080
        /*01e0*/ 	.word	0x00000001
        /*01e4*/ 	.word	0x00000001


	//----- nvinfo : EIATTR_CRS_STACK_SIZE
	.align		4
.L_58:
        /*01e8*/ 	.byte	0x04, 0x1e
        /*01ea*/ 	.short	(.L_60 - .L_59)
.L_59:
        /*01ec*/ 	.word	0x00000000


	//----- nvinfo : EIATTR_CBANK_PARAM_SIZE
	.align		4
.L_60:
        /*01f0*/ 	.byte	0x03, 0x19
        /*01f2*/ 	.short	0x0050


	//----- nvinfo : EIATTR_PARAM_CBANK
	.align		4
        /*01f4*/ 	.byte	0x04, 0x0a
        /*01f6*/ 	.short	(.L_62 - .L_61)
	.align		4
.L_61:
        /*01f8*/ 	.word	index@(.nv.constant0.matmul_kernel)
        /*01fc*/ 	.short	0x0380
        /*01fe*/ 	.short	0x0050


	//----- nvinfo : EIATTR_SW_WAR
	.align		4
.L_62:
        /*0200*/ 	.byte	0x04, 0x36
        /*0202*/ 	.short	(.L_64 - .L_63)
.L_63:
        /*0204*/ 	.word	0x00000008
.L_64:


//--------------------- .nv.compat                --------------------------
	.section	.nv.compat,"",@"SHT_CUDA_COMPAT_INFO"
	.align	4
        /*0000*/ 	.byte	0x02, 0x02, 0x02, 0x00, 0x02, 0x05, 0x05, 0x00, 0x02, 0x03, 0x00, 0x00, 0x02, 0x06, 0x01, 0x00


//--------------------- .nv.callgraph             --------------------------
	.section	.nv.callgraph,"",@"SHT_CUDA_CALLGRAPH"
	.align	4
	.sectionentsize	8
	.align		4
        /*0000*/ 	.word	0x00000000
	.align		4
        /*0004*/ 	.word	0xffffffff
	.align		4
        /*0008*/ 	.word	0x00000000
	.align		4
        /*000c*/ 	.word	0xfffffffe
	.align		4
        /*0010*/ 	.word	0x00000000
	.align		4
        /*0014*/ 	.word	0xfffffffd
	.align		4
        /*0018*/ 	.word	0x00000000
	.align		4
        /*001c*/ 	.word	0xfffffffc


//--------------------- .text.matmul_kernel       --------------------------
	.section	.text.matmul_kernel,"ax",@progbits
	.align	128
        .global         matmul_kernel
        .type           matmul_kernel,@function
        .size           matmul_kernel,(.L_x_20 - matmul_kernel)
        .other          matmul_kernel,@"STO_CUDA_ENTRY STV_DEFAULT"
matmul_kernel:
.text.matmul_kernel:
[----:B------:R-:W0:Y:S01]  /*0000*/  LDC R1, c[0x0][0x37c] ;  /* 0x0000df00ff017b82 */ /* 0x000e220000000800 */
[----:B------:R-:W1:Y:S01]  /*0010*/  S2R R59, SR_TID.X ;  /* 0x00000000003b7919 */ /* 0x000e620000002100 */
[----:B------:R-:W2:Y:S01]  /*0020*/  LDCU.64 UR18, c[0x0][0x358] ;  /* 0x00006b00ff1277ac */ /* 0x000ea20008000a00 */
[----:B-1----:R-:W-:-:S13]  /*0030*/  ISETP.GE.U32.AND P0, PT, R59, 0x20, PT ;  /* 0x000000203b00780c */ /* 0x002fda0003f06070 */
[----:B------:R-:W-:Y:S02]  /*0040*/  VOTEU.ANY UP0, P0 ;  /* 0x0000000000ff7886 */ /* 0x000fe40000000100 */
[----:B0-2---:R-:W-:Y:S05]  /*0050*/  BRA.U UP0, `(.L_x_0) ;  /* 0x0000000100b47547 */ /* 0x005fea000b800000 */
[----:B------:R-:W0:Y:S01]  /*0060*/  S2UR UR6, SR_CgaCtaId ;  /* 0x00000000000679c3 */ /* 0x000e220000008800 */
[----:B------:R-:W-:Y:S01]  /*0070*/  NOP ;  /* 0x0000000000007918 */ /* 0x000fe20000000000 */
[----:B------:R-:W-:Y:S02]  /*0080*/  UMOV UR4, 0x40 ;  /* 0x0000004000047882 */ /* 0x000fe40000000000 */
[----:B0-----:R-:W-:-:S09]  /*0090*/  ULEA UR4, UR6, UR4, 0x18 ;  /* 0x0000000406047291 */ /* 0x001fd2000f8ec0ff */
[----:B------:R-:W0:Y:S01]  /*00a0*/  LDS.U8 R0, [UR4] ;  /* 0x00000004ff007984 */ /* 0x000e220008000000 */
[----:B------:R-:W-:Y:S02]  /*00b0*/  UMOV UR4, 0x400 ;  /* 0x0000040000047882 */ /* 0x000fe40000000000 */
[----:B------:R-:W-:Y:S01]  /*00c0*/  ULEA UR4, UR6, UR4, 0x18 ;  /* 0x0000000406047291 */ /* 0x000fe2000f8ec0ff */
[----:B0-----:R-:W-:-:S13]  /*00d0*/  ISETP.NE.AND P0, PT, R0, RZ, PT ;  /* 0x000000ff0000720c */ /* 0x001fda0003f05270 */
[----:B------:R-:W-:Y:S05]  /*00e0*/  @P0 BRA `(.L_x_1) ;  /* 0x0000000000780947 */ /* 0x000fea0003800000 */
[----:B------:R-:W-:-:S13]  /*00f0*/  ELECT P0, URZ, PT ;  /* 0x0000000000ff782f */ /* 0x000fda0003800000 */
[----:B------:R-:W-:Y:S05]  /*0100*/  @!P0 BRA `(.L_x_2) ;  /* 0x0000000000808947 */ /* 0x000fea0003800000 */
[----:B------:R-:W-:Y:S01]  /*0110*/  UMOV UR5, 0x1 ;  /* 0x0000000100057882 */ /* 0x000fe20000000000 */
[----:B------:R-:W-:-:S04]  /*0120*/  IMAD.MOV.U32 R4, RZ, RZ, 0x1 ;  /* 0x00000001ff047424 */ /* 0x000fc800078e00ff */
[----:B------:R-:W-:Y:S04]  /*0130*/  DEPBAR.LE SB0, 0x36 ;  /* 0x00008d800000791a */ /* 0x000fe80000000000 */
[----:B------:R-:W0:Y:S02]  /*0140*/  UTCATOMSWS.FIND_AND_SET.ALIGN UP1, UR5, UR5 ;  /* 0x00000005000575e3 */ /* 0x000e240008020800 */
[----:B0-----:R-:W-:-:S04]  /*0150*/  PLOP3.LUT P0, PT, PT, PT, UP1, 0x80, 0x8 ;  /* 0x000000000008781c */ /* 0x001fc80003f0f018 */
[----:B------:R-:W-:-:S04]  /*0160*/  SEL R0, RZ, 0xffffffff, !P0 ;  /* 0xffffffffff007807 */ /* 0x000fc80004000000 */
[----:B------:R-:W-:Y:S01]  /*0170*/  ISETP.NE.AND P0, PT, R0, RZ, PT ;  /* 0x000000ff0000720c */ /* 0x000fe20003f05270 */
[----:B------:R-:W-:-:S12]  /*0180*/  IMAD.U32 R0, RZ, RZ, UR5 ;  /* 0x00000005ff007e24 */ /* 0x000fd8000f8e00ff */
[----:B------:R-:W-:Y:S05]  /*0190*/  @P0 BRA `(.L_x_3) ;  /* 0x0000000000240947 */ /* 0x000fea0003800000 */
.L_x_4:
[----:B------:R-:W-:Y:S05]  /*01a0*/  NANOSLEEP 0x64 ;  /* 0x000000640000795d */ /* 0x000fea0003800000 */
[----:B------:R-:W-:-:S05]  /*01b0*/  UMOV UR5, 0x1 ;  /* 0x0000000100057882 */ /* 0x000fca0000000000 */
[----:B------:R-:W-:Y:S04]  /*01c0*/  DEPBAR.LE SB0, 0x36 ;  /* 0x00008d800000791a */ /* 0x000fe80000000000 */
[----:B------:R-:W0:Y:S02]  /*01d0*/  UTCATOMSWS.FIND_AND_SET.ALIGN UP1, UR5, UR5 ;  /* 0x00000005000575e3 */ /* 0x000e240008020800 */
[----:B0-----:R-:W-:-:S04]  /*01e0*/  PLOP3.LUT P0, PT, PT, PT, UP1, 0x80, 0x8 ;  /* 0x000000000008781c */ /* 0x001fc80003f0f018 */
[----:B------:R-:W-:-:S04]  /*01f0*/  SEL R0, RZ, 0xffffffff, !P0 ;  /* 0xffffffffff007807 */ /* 0x000fc80004000000 */
[----:B------:R-:W-:Y:S01]  /*0200*/  ISETP.NE.AND P0, PT, R0, RZ, PT ;  /* 0x000000ff0000720c */ /* 0x000fe20003f05270 */
[----:B------:R-:W-:-:S12]  /*0210*/  IMAD.U32 R0, RZ, RZ, UR5 ;  /* 0x00000005ff007e24 */ /* 0x000fd8000f8e00ff */
[----:B------:R-:W-:Y:S05]  /*0220*/  @!P0 BRA `(.L_x_4) ;  /* 0xfffffffc00dc8947 */ /* 0x000fea000383ffff */
.L_x_3:
[----:B------:R-:W-:Y:S01]  /*0230*/  VIADD R3, R0, 0x10 ;  /* 0x0000001000037836 */ /* 0x000fe20000000000 */
[----:B------:R-:W-:Y:S01]  /*0240*/  UMOV UR5, 0x50 ;  /* 0x0000005000057882 */ /* 0x000fe20000000000 */
[----:B------:R-:W-:Y:S01]  /*0250*/  SHF.L.U32 R2, R4, R0, RZ ;  /* 0x0000000004027219 */ /* 0x000fe200000006ff */
[----:B------:R-:W-:Y:S01]  /*0260*/  ULEA UR5, UR6, UR5, 0x18 ;  /* 0x0000000506057291 */ /* 0x000fe2000f8ec0ff */
[----:B------:R-:W-:Y:S01]  /*0270*/  IMAD.SHL.U32 R0, R0, 0x20, RZ ;  /* 0x0000002000007824 */ /* 0x000fe200078e00ff */
[----:B------:R-:W-:-:S04]  /*0280*/  SHF.L.U32 R3, R4, R3, RZ ;  /* 0x0000000304037219 */ /* 0x000fc800000006ff */
[----:B------:R-:W-:-:S05]  /*0290*/  LOP3.LUT R2, R3, R2, RZ, 0xfc, !PT ;  /* 0x0000000203027212 */ /* 0x000fca00078efcff */
[----:B------:R0:W-:Y:S04]  /*02a0*/  ATOMS.OR RZ, [UR5], R2 ;  /* 0x00000002ffff798c */ /* 0x0001e8000b000005 */
[----:B------:R0:W-:Y:S01]  /*02b0*/  STS [UR4], R0 ;  /* 0x00000000ff007988 */ /* 0x0001e20008000804 */
[----:B------:R-:W-:Y:S05]  /*02c0*/  BRA `(.L_x_2) ;  /* 0x0000000000107947 */ /* 0x000fea0003800000 */
.L_x_1:
[----:B------:R-:W-:Y:S01]  /*02d0*/  IMAD.MOV.U32 R0, RZ, RZ, -0x1 ;  /* 0xffffffffff007424 */ /* 0x000fe200078e00ff */
[----:B------:R-:W-:-:S04]  /*02e0*/  MOV R2, 0x310 ;  /* 0x0000031000027802 */ /* 0x000fc80000000f00 */
[----:B------:R0:W-:Y:S03]  /*02f0*/  STS [UR4], R0 ;  /* 0x00000000ff007988 */ /* 0x0001e60008000804 */
[----:B0-----:R-:W-:Y:S05]  /*0300*/  CALL.REL.NOINC `($__internal_1_$__cuda_sm10x_tcgen05_guardrail_trap_phase_invalid_during_alloc) ;  /* 0x0000005000b87944 */ /* 0x001fea0003c00000 */
.L_x_2:
[----:B------:R-:W-:Y:S05]  /*0310*/  WARPSYNC.ALL ;  /* 0x0000000000007948 */ /* 0x000fea0003800000 */
[----:B------:R-:W-:Y:S01]  /*0320*/  NOP ;  /* 0x0000000000007918 */ /* 0x000fe20000000000 */
.L_x_0:
[----:B------:R-:W1:Y:S01]  /*0330*/  LDC.64 R52, c[0x0][0x398] ;  /* 0x0000e600ff347b82 */ /* 0x000e620000000a00 */
[----:B------:R-:W2:Y:S01]  /*0340*/  S2R R5, SR_CTAID.X ;  /* 0x0000000000057919 */ /* 0x000ea20000002500 */
[----:B------:R-:W-:Y:S01]  /*0350*/  UMOV UR4, 0x400 ;  /* 0x0000040000047882 */ /* 0x000fe20000000000 */
[--C-:B------:R-:W-:Y:S01]  /*0360*/  SHF.R.U32.HI R65, RZ, 0x5, R59.reuse ;  /* 0x00000005ff417819 */ /* 0x100fe2000001163b */
[----:B------:R-:W3:Y:S01]  /*0370*/  LDCU UR7, c[0x0][0x3a4] ;  /* 0x00007480ff0777ac */ /* 0x000ee20008000800 */
[----:B------:R-:W-:Y:S02]  /*0380*/  SHF.R.U32.HI R87, RZ, 0x5, R59 ;  /* 0x00000005ff577819 */ /* 0x000fe4000001163b */
[----:B------:R-:W-:Y:S01]  /*0390*/  SGXT.U32 R65, R65, 0x2 ;  /* 0x000000024141781a */ /* 0x000fe20000000000 */
[----:B------:R-:W4:Y:S01]  /*03a0*/  S2UR UR5, SR_CgaCtaId ;  /* 0x00000000000579c3 */ /* 0x000f220000008800 */
[----:B------:R-:W0:Y:S01]  /*03b0*/  LDCU.128 UR20, c[0x0][0x380] ;  /* 0x00007000ff1477ac */ /* 0x000e220008000c00 */
[----:B------:R-:W-:-:S06]  /*03c0*/  UMOV UR6, 0x1 ;  /* 0x0000000100067882 */ /* 0x000fcc0000000000 */
[----:B------:R-:W5:Y:S01]  /*03d0*/  LDC R56, c[0x0][0x3a0] ;  /* 0x0000e800ff387b82 */ /* 0x000f620000000800 */
[----:B01----:R-:W-:Y:S01]  /*03e0*/  VIADD R0, R53, 0x1f ;  /* 0x0000001f35007836 */ /* 0x003fe20000000000 */
[----:B------:R-:W-:-:S06]  /*03f0*/  IABS R57, R53 ;  /* 0x0000003500397213 */ /* 0x000fcc0000000000 */
[----:B------:R-:W0:Y:S01]  /*0400*/  LDC.64 R62, c[0x0][0x3a8] ;  /* 0x0000ea00ff3e7b82 */ /* 0x000e220000000a00 */
[----:B------:R-:W-:Y:S01]  /*0410*/  SHF.R.S32.HI R3, RZ, 0x1f, R0 ;  /* 0x0000001fff037819 */ /* 0x000fe20000011400 */
[----:B----4-:R-:W-:-:S03]  /*0420*/  ULEA UR16, UR5, UR4, 0x18 ;  /* 0x0000000405107291 */ /* 0x010fc6000f8ec0ff */
[----:B------:R-:W-:Y:S02]  /*0430*/  LEA.HI R3, R3, R0, RZ, 0x5 ;  /* 0x0000000003037211 */ /* 0x000fe400078f28ff */
[----:B--2---:R-:W-:Y:S02]  /*0440*/  IABS R8, R5 ;  /* 0x0000000500087213 */ /* 0x004fe40000000000 */
[----:B------:R-:W-:Y:S01]  /*0450*/  SHF.R.S32.HI R3, RZ, 0x5, R3 ;  /* 0x00000005ff037819 */ /* 0x000fe20000011403 */
[----:B-----5:R-:W-:-:S04]  /*0460*/  VIADD R15, R56, 0xffffffe2 ;  /* 0xffffffe2380f7836 */ /* 0x020fc80000000000 */
[----:B------:R-:W-:Y:S02]  /*0470*/  IMAD.SHL.U32 R4, R3, 0x8, RZ ;  /* 0x0000000803047824 */ /* 0x000fe400078e00ff */
[----:B------:R-:W-:-:S03]  /*0480*/  VIADD R16, R56, 0xffffffef ;  /* 0xffffffef38107836 */ /* 0x000fc60000000000 */
[-C--:B------:R-:W-:Y:S02]  /*0490*/  IABS R7, R4.reuse ;  /* 0x0000000400077213 */ /* 0x080fe40000000000 */
[----:B------:R-:W-:Y:S02]  /*04a0*/  IABS R10, R4 ;  /* 0x00000004000a7213 */ /* 0x000fe40000000000 */
[----:B------:R-:W1:Y:S08]  /*04b0*/  I2F.RP R0, R7 ;  /* 0x0000000700007306 */ /* 0x000e700000209400 */
[----:B-1----:R-:W1:Y:S02]  /*04c0*/  MUFU.RCP R0, R0 ;  /* 0x0000000000007308 */ /* 0x002e640000001000 */
[----:B-1----:R-:W-:-:S02]  /*04d0*/  VIADD R2, R0, 0xffffffe ;  /* 0x0ffffffe00027836 */ /* 0x002fc40000000000 */
[----:B------:R-:W-:-:S04]  /*04e0*/  IMAD.MOV R0, RZ, RZ, -R10 ;  /* 0x000000ffff007224 */ /* 0x000fc800078e0a0a */
[----:B------:R1:W2:Y:S02]  /*04f0*/  F2I.FTZ.U32.TRUNC.NTZ R3, R2 ;  /* 0x0000000200037305 */ /* 0x0002a4000021f000 */
[----:B-1----:R-:W-:Y:S02]  /*0500*/  IMAD.MOV.U32 R2, RZ, RZ, RZ ;  /* 0x000000ffff027224 */ /* 0x002fe400078e00ff */
[----:B--2---:R-:W-:-:S04]  /*0510*/  IMAD.MOV R6, RZ, RZ, -R3 ;  /* 0x000000ffff067224 */ /* 0x004fc800078e0a03 */
[----:B------:R-:W-:Y:S02]  /*0520*/  IMAD R9, R6, R7, RZ ;  /* 0x0000000706097224 */ /* 0x000fe400078e02ff */
[----:B------:R-:W-:Y:S02]  /*0530*/  IMAD.MOV.U32 R6, RZ, RZ, R8 ;  /* 0x000000ffff067224 */ /* 0x000fe400078e0008 */
[----:B------:R-:W-:-:S06]  /*0540*/  IMAD.HI.U32 R3, R3, R9, R2 ;  /* 0x0000000903037227 */ /* 0x000fcc00078e0002 */
[----:B------:R-:W-:-:S04]  /*0550*/  IMAD.HI.U32 R3, R3, R6, RZ ;  /* 0x0000000603037227 */ /* 0x000fc800078e00ff */
[----:B------:R-:W-:Y:S01]  /*0560*/  IMAD R0, R3, R0, R6 ;  /* 0x0000000003007224 */ /* 0x000fe200078e0206 */
[----:B------:R-:W-:Y:S04]  /*0570*/  BAR.SYNC.DEFER_BLOCKING 0x0 ;  /* 0x0000000000007b1d */ /* 0x000fe80000010000 */
[----:B------:R-:W-:-:S13]  /*0580*/  ISETP.GT.U32.AND P1, PT, R7, R0, PT ;  /* 0x000000000700720c */ /* 0x000fda0003f24070 */
[----:B------:R-:W-:Y:S02]  /*0590*/  @!P1 IMAD.IADD R0, R0, 0x1, -R7 ;  /* 0x0000000100009824 */ /* 0x000fe400078e0a07 */
[----:B------:R-:W-:Y:S01]  /*05a0*/  @!P1 VIADD R3, R3, 0x1 ;  /* 0x0000000103039836 */ /* 0x000fe20000000000 */
[----:B------:R-:W-:Y:S02]  /*05b0*/  ISETP.NE.AND P1, PT, R4, RZ, PT ;  /* 0x000000ff0400720c */ /* 0x000fe40003f25270 */
[----:B------:R-:W-:Y:S02]  /*05c0*/  ISETP.GE.U32.AND P0, PT, R0, R7, PT ;  /* 0x000000070000720c */ /* 0x000fe40003f06070 */
[----:B------:R-:W-:-:S04]  /*05d0*/  LOP3.LUT R0, R5, R4, RZ, 0x3c, !PT ;  /* 0x0000000405007212 */ /* 0x000fc800078e3cff */
[----:B------:R-:W-:Y:S01]  /*05e0*/  ISETP.GE.AND P2, PT, R0, RZ, PT ;  /* 0x000000ff0000720c */ /* 0x000fe20003f46270 */
[----:B------:R-:W-:-:S06]  /*05f0*/  VIADD R0, R52, 0x7f ;  /* 0x0000007f34007836 */ /* 0x000fcc0000000000 */
[----:B------:R-:W-:-:S04]  /*0600*/  @P0 VIADD R3, R3, 0x1 ;  /* 0x0000000103030836 */ /* 0x000fc80000000000 */
[----:B------:R-:W-:Y:S01]  /*0610*/  IMAD.MOV.U32 R2, RZ, RZ, R3 ;  /* 0x000000ffff027224 */ /* 0x000fe200078e0003 */
[----:B------:R-:W-:-:S03]  /*0620*/  SHF.R.S32.HI R3, RZ, 0x1f, R0 ;  /* 0x0000001fff037819 */ /* 0x000fc60000011400 */
[----:B------:R-:W-:Y:S01]  /*0630*/  @!P2 IMAD.MOV R2, RZ, RZ, -R2 ;  /* 0x000000ffff02a224 */ /* 0x000fe200078e0a02 */
[----:B------:R-:W-:Y:S02]  /*0640*/  @!P1 LOP3.LUT R2, RZ, R4, RZ, 0x33, !PT ;  /* 0x00000004ff029212 */ /* 0x000fe400078e33ff */
[----:B------:R-:W-:-:S03]  /*0650*/  LEA.HI R3, R3, R0, RZ, 0x7 ;  /* 0x0000000003037211 */ /* 0x000fc600078f38ff */
[----:B------:R-:W-:Y:S02]  /*0660*/  IMAD.SHL.U32 R8, R2, 0x8, RZ ;  /* 0x0000000802087824 */ /* 0x000fe400078e00ff */
[----:B------:R-:W-:-:S03]  /*0670*/  IMAD.MOV R2, RZ, RZ, -R2 ;  /* 0x000000ffff027224 */ /* 0x000fc600078e0a02 */
[----:B------:R-:W-:Y:S01]  /*0680*/  LEA.HI.SX32 R3, R3, -R8, 0x19 ;  /* 0x8000000803037211 */ /* 0x000fe200078fcaff */
[----:B------:R-:W-:-:S03]  /*0690*/  IMAD R10, R4, R2, R5 ;  /* 0x00000002040a7224 */ /* 0x000fc600078e0205 */
[----:B------:R-:W-:Y:S02]  /*06a0*/  VIMNMX R11, PT, PT, R3, 0x8, PT ;  /* 0x00000008030b7848 */ /* 0x000fe40003fe0100 */
[----:B------:R-:W-:Y:S02]  /*06b0*/  IABS R9, R10 ;  /* 0x0000000a00097213 */ /* 0x000fe40000000000 */
[-C--:B------:R-:W-:Y:S02]  /*06c0*/  IABS R7, R11.reuse ;  /* 0x0000000b00077213 */ /* 0x080fe40000000000 */
[----:B------:R-:W-:Y:S02]  /*06d0*/  IABS R4, R11 ;  /* 0x0000000b00047213 */ /* 0x000fe40000000000 */
[----:B------:R-:W1:Y:S08]  /*06e0*/  I2F.RP R0, R7 ;  /* 0x0000000700007306 */ /* 0x000e700000209400 */
[----:B-1----:R-:W1:Y:S02]  /*06f0*/  MUFU.RCP R0, R0 ;  /* 0x0000000000007308 */ /* 0x002e640000001000 */
[----:B-1----:R-:W-:-:S02]  /*0700*/  VIADD R3, R0, 0xffffffe ;  /* 0x0ffffffe00037836 */ /* 0x002fc40000000000 */
[----:B------:R-:W-:-:S04]  /*0710*/  IMAD.MOV R0, RZ, RZ, -R4 ;  /* 0x000000ffff007224 */ /* 0x000fc800078e0a04 */
[----:B------:R-:W1:Y:S02]  /*0720*/  F2I.FTZ.U32.TRUNC.NTZ R3, R3 ;  /* 0x0000000300037305 */ /* 0x000e64000021f000 */
[----:B-1----:R-:W-:-:S04]  /*0730*/  IMAD.MOV R6, RZ, RZ, -R3 ;  /* 0x000000ffff067224 */ /* 0x002fc800078e0a03 */
[----:B------:R-:W-:Y:S02]  /*0740*/  IMAD.MOV.U32 R2, RZ, RZ, R6 ;  /* 0x000000ffff027224 */ /* 0x000fe400078e0006 */
[----:B------:R-:W1:Y:S02]  /*0750*/  I2F.RP R6, R57 ;  /* 0x0000003900067306 */ /* 0x000e640000209400 */
[----:B------:R-:W-:Y:S02]  /*0760*/  IMAD R5, R2, R7, RZ ;  /* 0x0000000702057224 */ /* 0x000fe400078e02ff */
[----:B------:R-:W-:-:S04]  /*0770*/  IMAD.MOV.U32 R2, RZ, RZ, RZ ;  /* 0x000000ffff027224 */ /* 0x000fc800078e00ff */
[----:B------:R-:W-:Y:S01]  /*0780*/  IMAD.HI.U32 R2, R3, R5, R2 ;  /* 0x0000000503027227 */ /* 0x000fe200078e0002 */
[----:B------:R-:W-:-:S05]  /*0790*/  IABS R3, R52 ;  /* 0x0000003400037213 */ /* 0x000fca0000000000 */
[----:B------:R-:W-:Y:S01]  /*07a0*/  IMAD.HI.U32 R2, R2, R9, RZ ;  /* 0x0000000902027227 */ /* 0x000fe200078e00ff */
[----:B-1----:R-:W-:Y:S03]  /*07b0*/  MUFU.RCP R6, R6 ;  /* 0x0000000600067308 */ /* 0x002fe60000001000 */
[----:B------:R-:W-:Y:S02]  /*07c0*/  IMAD R0, R2, R0, R9 ;  /* 0x0000000002007224 */ /* 0x000fe400078e0209 */
[----:B------:R-:W-:-:S03]  /*07d0*/  IMAD.MOV.U32 R9, RZ, RZ, R3 ;  /* 0x000000ffff097224 */ /* 0x000fc600078e0003 */
[----:B------:R-:W-:Y:S01]  /*07e0*/  ISETP.GT.U32.AND P1, PT, R7, R0, PT ;  /* 0x000000000700720c */ /* 0x000fe20003f24070 */
[----:B------:R-:W1:-:S12]  /*07f0*/  I2F.RP R3, R9 ;  /* 0x0000000900037306 */ /* 0x000e580000209400 */
[----:B------:R-:W-:Y:S02]  /*0800*/  @!P1 IMAD.IADD R0, R0, 0x1, -R7 ;  /* 0x0000000100009824 */ /* 0x000fe400078e0a07 */
[----:B------:R-:W-:Y:S01]  /*0810*/  @!P1 VIADD R2, R2, 0x1 ;  /* 0x0000000102029836 */ /* 0x000fe20000000000 */
[----:B-1----:R-:W1:Y:S01]  /*0820*/  MUFU.RCP R3, R3 ;  /* 0x0000000300037308 */ /* 0x002e620000001000 */
[----:B------:R-:W-:Y:S02]  /*0830*/  ISETP.NE.AND P1, PT, R11, RZ, PT ;  /* 0x000000ff0b00720c */ /* 0x000fe40003f25270 */
[----:B------:R-:W-:Y:S02]  /*0840*/  ISETP.GE.U32.AND P0, PT, R0, R7, PT ;  /* 0x000000070000720c */ /* 0x000fe40003f06070 */
[----:B------:R-:W-:-:S04]  /*0850*/  LOP3.LUT R0, R10, R11, RZ, 0x3c, !PT ;  /* 0x0000000b0a007212 */ /* 0x000fc800078e3cff */
[----:B------:R-:W-:-:S07]  /*0860*/  ISETP.GE.AND P2, PT, R0, RZ, PT ;  /* 0x000000ff0000720c */ /* 0x000fce0003f46270 */
[----:B------:R-:W-:Y:S02]  /*0870*/  @P0 VIADD R2, R2, 0x1 ;  /* 0x0000000102020836 */ /* 0x000fe40000000000 */
[----:B-1----:R-:W-:Y:S01]  /*0880*/  VIADD R4, R3, 0xffffffe ;  /* 0x0ffffffe03047836 */ /* 0x002fe20000000000 */
[----:B------:R-:W-:Y:S01]  /*0890*/  LOP3.LUT R3, R59, 0x7f, RZ, 0xc0, !PT ;  /* 0x0000007f3b037812 */ /* 0x000fe200078ec0ff */
[----:B------:R-:W-:Y:S02]  /*08a0*/  IMAD.MOV.U32 R12, RZ, RZ, R2 ;  /* 0x000000ffff0c7224 */ /* 0x000fe400078e0002 */
[----:B------:R1:W2:Y:S02]  /*08b0*/  F2I.FTZ.U32.TRUNC.NTZ R5, R4 ;  /* 0x0000000400057305 */ /* 0x0002a4000021f000 */
[----:B------:R-:W-:Y:S01]  /*08c0*/  @!P2 IMAD.MOV R12, RZ, RZ, -R12 ;  /* 0x000000ffff0ca224 */ /* 0x000fe200078e0a0c */
[----:B------:R-:W-:-:S05]  /*08d0*/  @!P1 LOP3.LUT R12, RZ, R11, RZ, 0x33, !PT ;  /* 0x0000000bff0c9212 */ /* 0x000fca00078e33ff */
[----:B------:R-:W-:Y:S02]  /*08e0*/  IMAD.MOV R0, RZ, RZ, -R12 ;  /* 0x000000ffff007224 */ /* 0x000fe400078e0a0c */
[----:B-1----:R-:W-:Y:S02]  /*08f0*/  IMAD.MOV.U32 R4, RZ, RZ, RZ ;  /* 0x000000ffff047224 */ /* 0x002fe400078e00ff */
[----:B------:R-:W-:Y:S02]  /*0900*/  IMAD R0, R11, R0, R10 ;  /* 0x000000000b007224 */ /* 0x000fe400078e020a */
[----:B------:R-:W-:Y:S02]  /*0910*/  VIADD R11, R56, 0xffffffe7 ;  /* 0xffffffe7380b7836 */ /* 0x000fe40000000000 */
[----:B--2---:R-:W-:Y:S02]  /*0920*/  IMAD.MOV R2, RZ, RZ, -R5 ;  /* 0x000000ffff027224 */ /* 0x004fe400078e0a05 */
[----:B------:R-:W-:-:S02]  /*0930*/  IMAD.IADD R0, R8, 0x1, R0 ;  /* 0x0000000108007824 */ /* 0x000fc400078e0200 */
[----:B------:R-:W-:Y:S02]  /*0940*/  IMAD.MOV.U32 R8, RZ, RZ, R2 ;  /* 0x000000ffff087224 */ /* 0x000fe400078e0002 */
[----:B------:R-:W-:Y:S02]  /*0950*/  IMAD R2, R0, 0x80, R3 ;  /* 0x0000008000027824 */ /* 0x000fe400078e0203 */
[----:B------:R-:W-:-:S03]  /*0960*/  IMAD R7, R8, R9, RZ ;  /* 0x0000000908077224 */ /* 0x000fc600078e02ff */
[----:B------:R-:W-:Y:S01]  /*0970*/  IABS R0, R2 ;  /* 0x0000000200007213 */ /* 0x000fe20000000000 */
[----:B------:R-:W-:Y:S01]  /*0980*/  IMAD.HI.U32 R4, R5, R7, R4 ;  /* 0x0000000705047227 */ /* 0x000fe200078e0004 */
[----:B------:R-:W-:Y:S01]  /*0990*/  ISETP.GE.AND P1, PT, R2, RZ, PT ;  /* 0x000000ff0200720c */ /* 0x000fe20003f26270 */
[----:B------:R-:W1:Y:S02]  /*09a0*/  LDS R7, [UR16] ;  /* 0x00000010ff077984 */ /* 0x000e640008000800 */
[----:B------:R-:W-:Y:S02]  /*09b0*/  VIADD R5, R6, 0xffffffe ;  /* 0x0ffffffe06057836 */ /* 0x000fe40000000000 */
[----:B------:R-:W-:Y:S02]  /*09c0*/  IMAD.MOV.U32 R6, RZ, RZ, R0 ;  /* 0x000000ffff067224 */ /* 0x000fe400078e0000 */
[----:B------:R-:W-:Y:S02]  /*09d0*/  IMAD.SHL.U32 R0, R12, 0x20, RZ ;  /* 0x000000200c007824 */ /* 0x000fe400078e00ff */
[----:B------:R-:W-:Y:S01]  /*09e0*/  IMAD.HI.U32 R4, R4, R6, RZ ;  /* 0x0000000604047227 */ /* 0x000fe200078e00ff */
[----:B------:R-:W2:Y:S02]  /*09f0*/  F2I.FTZ.U32.TRUNC.NTZ R5, R5 ;  /* 0x0000000500057305 */ /* 0x000ea4000021f000 */
[----:B------:R-:W-:Y:S01]  /*0a00*/  LOP3.LUT R65, R0, R65, RZ, 0xfc, !PT ;  /* 0x0000004100417212 */ /* 0x000fe200078efcff */
[----:B------:R-:W-:-:S02]  /*0a10*/  IMAD.MOV R4, RZ, RZ, -R4 ;  /* 0x000000ffff047224 */ /* 0x000fc400078e0a04 */
[----:B------:R-:W-:Y:S01]  /*0a20*/  VIADD R12, R56, 0xffffffe6 ;  /* 0xffffffe6380c7836 */ /* 0x000fe20000000000 */
[----:B------:R-:W-:Y:S01]  /*0a30*/  IABS R68, R65 ;  /* 0x0000004100447213 */ /* 0x000fe20000000000 */
[----:B------:R-:W-:Y:S01]  /*0a40*/  IMAD R6, R9, R4, R6 ;  /* 0x0000000409067224 */ /* 0x000fe200078e0206 */
[C---:B------:R-:W-:Y:S02]  /*0a50*/  LOP3.LUT R71, R65.reuse, 0x4, RZ, 0xfc, !PT ;  /* 0x0000000441477812 */ /* 0x040fe400078efcff */
[----:B------:R-:W-:Y:S02]  /*0a60*/  LOP3.LUT R70, R65, 0x8, RZ, 0xfc, !PT ;  /* 0x0000000841467812 */ /* 0x000fe400078efcff */
[----:B------:R-:W-:Y:S02]  /*0a70*/  ISETP.GT.U32.AND P0, PT, R9, R6, PT ;  /* 0x000000060900720c */ /* 0x000fe40003f04070 */
[----:B------:R-:W-:Y:S01]  /*0a80*/  IABS R66, R71 ;  /* 0x0000004700427213 */ /* 0x000fe20000000000 */
[----:B--2---:R-:W-:Y:S01]  /*0a90*/  IMAD.MOV R4, RZ, RZ, -R5 ;  /* 0x000000ffff047224 */ /* 0x004fe200078e0a05 */
[----:B------:R-:W-:-:S02]  /*0aa0*/  IABS R64, R70 ;  /* 0x0000004600407213 */ /* 0x000fc40000000000 */
[C---:B------:R-:W-:Y:S01]  /*0ab0*/  LOP3.LUT R67, R65.reuse, 0x10, RZ, 0xfc, !PT ;  /* 0x0000001041437812 */ /* 0x040fe200078efcff */
[----:B------:R-:W-:Y:S01]  /*0ac0*/  IMAD R61, R4, R57, RZ ;  /* 0x00000039043d7224 */ /* 0x000fe200078e02ff */
[----:B------:R-:W-:Y:S01]  /*0ad0*/  LOP3.LUT R69, R65, 0xc, RZ, 0xfc, !PT ;  /* 0x0000000c41457812 */ /* 0x000fe200078efcff */
[----:B------:R-:W-:Y:S01]  /*0ae0*/  IMAD.MOV.U32 R4, RZ, RZ, RZ ;  /* 0x000000ffff047224 */ /* 0x000fe200078e00ff */
[----:B------:R-:W-:Y:S02]  /*0af0*/  IABS R58, R67 ;  /* 0x00000043003a7213 */ /* 0x000fe40000000000 */
[----:B------:R-:W-:Y:S01]  /*0b00*/  IABS R60, R69 ;  /* 0x00000045003c7213 */ /* 0x000fe20000000000 */
[----:B------:R-:W-:Y:S01]  /*0b10*/  IMAD.HI.U32 R61, R5, R61, R4 ;  /* 0x0000003d053d7227 */ /* 0x000fe200078e0004 */
[----:B------:R-:W-:-:S03]  /*0b20*/  LOP3.LUT R72, R65, 0x14, RZ, 0xfc, !PT ;  /* 0x0000001441487812 */ /* 0x000fc600078efcff */
[----:B------:R-:W-:Y:S02]  /*0b30*/  @!P0 IMAD.IADD R6, R6, 0x1, -R9 ;  /* 0x0000000106068824 */ /* 0x000fe400078e0a09 */
[----:B------:R-:W-:Y:S01]  /*0b40*/  IMAD.HI.U32 R4, R61, R68, RZ ;  /* 0x000000443d047227 */ /* 0x000fe200078e00ff */
[----:B-1----:R-:W-:Y:S01]  /*0b50*/  R2UR UR17, R7 ;  /* 0x00000000071172ca */ /* 0x002fe200000e0000 */
[----:B------:R-:W-:Y:S01]  /*0b60*/  BAR.SYNC.DEFER_BLOCKING 0x0 ;  /* 0x0000000000007b1d */ /* 0x000fe20000010000 */
[----:B------:R-:W-:Y:S01]  /*0b70*/  ISETP.GT.U32.AND P0, PT, R9, R6, PT ;  /* 0x000000060900720c */ /* 0x000fe20003f04070 */
[----:B------:R-:W-:Y:S02]  /*0b80*/  IMAD.MOV R4, RZ, RZ, -R4 ;  /* 0x000000ffff047224 */ /* 0x000fe400078e0a04 */
[----:B------:R-:W-:Y:S02]  /*0b90*/  IMAD.SHL.U32 R5, R87, 0x200000, RZ ;  /* 0x0020000057057824 */ /* 0x000fe400078e00ff */
[----:B------:R-:W-:-:S02]  /*0ba0*/  IMAD R68, R57, R4, R68 ;  /* 0x0000000439447224 */ /* 0x000fc400078e0244 */
[----:B------:R-:W-:Y:S01]  /*0bb0*/  IMAD.HI.U32 R4, R61, R66, RZ ;  /* 0x000000423d047227 */ /* 0x000fe200078e00ff */
[----:B------:R-:W-:-:S03]  /*0bc0*/  LOP3.LUT R5, R5, 0x600000, RZ, 0xc0, !PT ;  /* 0x0060000005057812 */ /* 0x000fc600078ec0ff */
[----:B------:R-:W-:Y:S01]  /*0bd0*/  IMAD.MOV R4, RZ, RZ, -R4 ;  /* 0x000000ffff047224 */ /* 0x000fe200078e0a04 */
[----:B------:R-:W-:Y:S01]  /*0be0*/  R2UR UR12, R5 ;  /* 0x00000000050c72ca */ /* 0x000fe200000e0000 */
[----:B------:R-:W-:Y:S01]  /*0bf0*/  @!P0 IMAD.IADD R6, R6, 0x1, -R9 ;  /* 0x0000000106068824 */ /* 0x000fe200078e0a09 */
[----:B------:R-:W-:Y:S01]  /*0c00*/  ISETP.NE.AND P0, PT, R52, RZ, PT ;  /* 0x000000ff3400720c */ /* 0x000fe20003f05270 */
[----:B------:R-:W-:-:S04]  /*0c10*/  IMAD.HI.U32 R5, R61, R64, RZ ;  /* 0x000000403d057227 */ /* 0x000fc800078e00ff */
[C---:B------:R-:W-:Y:S02]  /*0c20*/  IMAD R66, R57.reuse, R4, R66 ;  /* 0x0000000439427224 */ /* 0x040fe400078e0242 */
[----:B------:R-:W-:Y:S02]  /*0c30*/  VIADD R4, R56, 0xffffffff ;  /* 0xffffffff38047836 */ /* 0x000fe40000000000 */
[----:B------:R-:W-:Y:S02]  /*0c40*/  IMAD.MOV R5, RZ, RZ, -R5 ;  /* 0x000000ffff057224 */ /* 0x000fe400078e0a05 */
[----:B------:R-:W-:Y:S01]  /*0c50*/  IMAD.MOV.U32 R93, RZ, RZ, R6 ;  /* 0x000000ffff5d7224 */ /* 0x000fe200078e0006 */
[----:B------:R-:W-:Y:S01]  /*0c60*/  ISETP.GE.U32.AND P3, PT, R4, 0x7fffffe0, PT ;  /* 0x7fffffe00400780c */ /* 0x000fe20003f66070 */
[----:B------:R-:W-:Y:S02]  /*0c70*/  VIADD R6, R56, 0xfffffffd ;  /* 0xfffffffd38067836 */ /* 0x000fe40000000000 */
[----:B------:R-:W-:-:S02]  /*0c80*/  IMAD R64, R57, R5, R64 ;  /* 0x0000000539407224 */ /* 0x000fc400078e0240 */
[C---:B------:R-:W-:Y:S02]  /*0c90*/  VIADD R4, R56.reuse, 0xfffffffc ;  /* 0xfffffffc38047836 */ /* 0x040fe40000000000 */
[----:B------:R-:W-:Y:S01]  /*0ca0*/  @!P1 IMAD.MOV R93, RZ, RZ, -R93 ;  /* 0x000000ffff5d9224 */ /* 0x000fe200078e0a5d */
[----:B------:R-:W-:Y:S01]  /*0cb0*/  @!P0 LOP3.LUT R93, RZ, R52, RZ, 0x33, !PT ;  /* 0x00000034ff5d8212 */ /* 0x000fe200078e33ff */
[----:B------:R-:W-:Y:S01]  /*0cc0*/  VIADD R5, R56, 0xfffffffe ;  /* 0xfffffffe38057836 */ /* 0x000fe20000000000 */
[----:B------:R-:W-:Y:S01]  /*0cd0*/  ISETP.GE.U32.AND P0, PT, R6, 0x7fffffde, PT ;  /* 0x7fffffde0600780c */ /* 0x000fe20003f06070 */
[----:B------:R-:W-:Y:S01]  /*0ce0*/  VIADD R6, R56, 0xffffffec ;  /* 0xffffffec38067836 */ /* 0x000fe20000000000 */
[----:B------:R-:W-:Y:S01]  /*0cf0*/  ISETP.GE.U32.AND P5, PT, R4, 0x7fffffdd, PT ;  /* 0x7fffffdd0400780c */ /* 0x000fe20003fa6070 */
[----:B------:R-:W-:Y:S01]  /*0d00*/  VIADD R4, R56, 0xffffffee ;  /* 0xffffffee38047836 */ /* 0x000fe20000000000 */
[----:B------:R-:W-:Y:S01]  /*0d10*/  ISETP.GE.U32.AND P4, PT, R5, 0x7fffffdf, PT ;  /* 0x7fffffdf0500780c */ /* 0x000fe20003f86070 */
[----:B------:R-:W-:Y:S01]  /*0d20*/  IMAD.HI.U32 R8, R61, R58, RZ ;  /* 0x0000003a3d087227 */ /* 0x000fe200078e00ff */
[----:B------:R-:W-:-:S02]  /*0d30*/  ISETP.GE.U32.AND P2, PT, R6, 0x7fffffcd, PT ;  /* 0x7fffffcd0600780c */ /* 0x000fc40003f46070 */
[----:B------:R-:W-:Y:S01]  /*0d40*/  ISETP.GE.U32.AND P1, PT, R4, 0x7fffffcf, PT ;  /* 0x7fffffcf0400780c */ /* 0x000fe20003f26070 */
[C---:B------:R-:W-:Y:S01]  /*0d50*/  VIADD R5, R56.reuse, 0xffffffed ;  /* 0xffffffed38057836 */ /* 0x040fe20000000000 */
[----:B------:R-:W-:Y:S01]  /*0d60*/  IABS R52, R72 ;  /* 0x0000004800347213 */ /* 0x000fe20000000000 */
[----:B------:R-:W-:Y:S02]  /*0d70*/  VIADD R6, R56, 0xffffffe8 ;  /* 0xffffffe838067836 */ /* 0x000fe40000000000 */
[----:B------:R-:W-:Y:S01]  /*0d80*/  IMAD.HI.U32 R7, R61, R60, RZ ;  /* 0x0000003c3d077227 */ /* 0x000fe200078e00ff */
[----:B------:R-:W-:Y:S02]  /*0d90*/  ISETP.GE.U32.AND P6, PT, R5, 0x7fffffce, PT ;  /* 0x7fffffce0500780c */ /* 0x000fe40003fc6070 */
[----:B------:R-:W-:Y:S01]  /*0da0*/  SEL R5, RZ, 0x1, P2 ;  /* 0x00000001ff057807 */ /* 0x000fe20001000000 */
[----:B------:R-:W-:Y:S01]  /*0db0*/  IMAD.MOV R8, RZ, RZ, -R8 ;  /* 0x000000ffff087224 */ /* 0x000fe200078e0a08 */
[----:B------:R-:W-:Y:S01]  /*0dc0*/  ISETP.GE.U32.AND P2, PT, R6, 0x7fffffc9, PT ;  /* 0x7fffffc90600780c */ /* 0x000fe20003f46070 */
[----:B------:R-:W-:Y:S01]  /*0dd0*/  VIADD R4, R56, 0xffffffe9 ;  /* 0xffffffe938047836 */ /* 0x000fe20000000000 */
[----:B------:R-:W-:Y:S01]  /*0de0*/  SEL R6, RZ, 0x1fffe, P6 ;  /* 0x0001fffeff067807 */ /* 0x000fe20003000000 */
[----:B------:R-:W-:-:S02]  /*0df0*/  IMAD.MOV R7, RZ, RZ, -R7 ;  /* 0x000000ffff077224 */ /* 0x000fc400078e0a07 */
[C---:B------:R-:W-:Y:S01]  /*0e00*/  IMAD R58, R57.reuse, R8, R58 ;  /* 0x00000008393a7224 */ /* 0x040fe200078e023a */
[----:B------:R-:W-:Y:S01]  /*0e10*/  ISETP.GE.U32.AND P6, PT, R4, 0x7fffffca, PT ;  /* 0x7fffffca0400780c */ /* 0x000fe20003fc6070 */
[C---:B------:R-:W-:Y:S02]  /*0e20*/  VIADD R8, R56.reuse, 0xffffffea ;  /* 0xffffffea38087836 */ /* 0x040fe40000000000 */
[C---:B------:R-:W-:Y:S01]  /*0e30*/  VIADD R4, R56.reuse, 0xffffffeb ;  /* 0xffffffeb38047836 */ /* 0x040fe20000000000 */
[----:B------:R-:W-:Y:S01]  /*0e40*/  SEL R10, RZ, 0x1fffe, P6 ;  /* 0x0001fffeff0a7807 */ /* 0x000fe20003000000 */
[----:B------:R-:W-:Y:S01]  /*0e50*/  IMAD R60, R57, R7, R60 ;  /* 0x00000007393c7224 */ /* 0x000fe200078e023c */
[----:B------:R-:W-:Y:S01]  /*0e60*/  SEL R7, RZ, 0x1, P2 ;  /* 0x00000001ff077807 */ /* 0x000fe20001000000 */
[----:B------:R-:W-:Y:S01]  /*0e70*/  VIADD R9, R56, 0xffffffe4 ;  /* 0xffffffe438097836 */ /* 0x000fe20000000000 */
[----:B------:R-:W-:Y:S02]  /*0e80*/  ISETP.GE.U32.AND P2, PT, R8, 0x7fffffcb, PT ;  /* 0x7fffffcb0800780c */ /* 0x000fe40003f46070 */
[----:B------:R-:W-:Y:S01]  /*0e90*/  ISETP.GE.U32.AND P6, PT, R4, 0x7fffffcc, PT ;  /* 0x7fffffcc0400780c */ /* 0x000fe20003fc6070 */
[----:B------:R-:W-:Y:S01]  /*0ea0*/  VIADD R4, R56, 0xffffffe5 ;  /* 0xffffffe538047836 */ /* 0x000fe20000000000 */
[----:B------:R-:W-:Y:S01]  /*0eb0*/  SEL R8, RZ, 0x4, P2 ;  /* 0x00000004ff087807 */ /* 0x000fe20001000000 */
[----:B------:R-:W-:Y:S01]  /*0ec0*/  IMAD.IADD R10, R7, 0x1, R10 ;  /* 0x00000001070a7824 */ /* 0x000fe200078e020a */
[----:B------:R-:W-:Y:S01]  /*0ed0*/  ISETP.GE.U32.AND P2, PT, R9, 0x7fffffc5, PT ;  /* 0x7fffffc50900780c */ /* 0x000fe20003f46070 */
[----:B------:R-:W-:Y:S01]  /*0ee0*/  IMAD.IADD R7, R5, 0x1, R6 ;  /* 0x0000000105077824 */ /* 0x000fe200078e0206 */
[----:B------:R-:W-:-:S02]  /*0ef0*/  SEL R9, RZ, 0x7fff8, P6 ;  /* 0x0007fff8ff097807 */ /* 0x000fc40003000000 */
[----:B------:R-:W-:Y:S01]  /*0f00*/  ISETP.GE.U32.AND P6, PT, R4, 0x7fffffc6, PT ;  /* 0x7fffffc60400780c */ /* 0x000fe20003fc6070 */
[----:B------:R-:W-:Y:S01]  /*0f10*/  VIADD R4, R56, 0xffffffe1 ;  /* 0xffffffe138047836 */ /* 0x000fe20000000000 */
[----:B------:R-:W-:Y:S02]  /*0f20*/  SEL R13, RZ, 0x1, P2 ;  /* 0x00000001ff0d7807 */ /* 0x000fe40001000000 */
[----:B------:R-:W-:Y:S02]  /*0f30*/  ISETP.GE.U32.AND P2, PT, R12, 0x7fffffc7, PT ;  /* 0x7fffffc70c00780c */ /* 0x000fe40003f46070 */
[----:B------:R-:W-:Y:S02]  /*0f40*/  SEL R14, RZ, 0x1fffe, P6 ;  /* 0x0001fffeff0e7807 */ /* 0x000fe40003000000 */
[----:B------:R-:W-:Y:S02]  /*0f50*/  ISETP.GE.U32.AND P6, PT, R11, 0x7fffffc8, PT ;  /* 0x7fffffc80b00780c */ /* 0x000fe40003fc6070 */
[----:B------:R-:W-:Y:S01]  /*0f60*/  SEL R11, RZ, 0x4, P2 ;  /* 0x00000004ff0b7807 */ /* 0x000fe20001000000 */
[----:B------:R-:W-:Y:S01]  /*0f70*/  IMAD.IADD R13, R13, 0x1, R14 ;  /* 0x000000010d0d7824 */ /* 0x000fe200078e020e */
[----:B------:R-:W-:Y:S01]  /*0f80*/  ISETP.GE.U32.AND P2, PT, R4, 0x7fffffc2, PT ;  /* 0x7fffffc20400780c */ /* 0x000fe20003f46070 */
[----:B------:R-:W-:Y:S01]  /*0f90*/  VIADD R4, R56, 0xffffffe3 ;  /* 0xffffffe338047836 */ /* 0x000fe20000000000 */
[----:B------:R-:W-:-:S02]  /*0fa0*/  SEL R12, RZ, 0x7fff8, P6 ;  /* 0x0007fff8ff0c7807 */ /* 0x000fc40003000000 */
[----:B------:R-:W-:Y:S02]  /*0fb0*/  ISETP.GE.U32.AND P6, PT, R15, 0x7fffffc3, PT ;  /* 0x7fffffc30f00780c */ /* 0x000fe40003fc6070 */
[----:B------:R-:W-:Y:S02]  /*0fc0*/  SEL R18, RZ, 0x1fffe, P2 ;  /* 0x0001fffeff127807 */ /* 0x000fe40001000000 */
[----:B------:R-:W-:Y:S01]  /*0fd0*/  ISETP.GE.U32.AND P2, PT, R4, 0x7fffffc4, PT ;  /* 0x7fffffc40400780c */ /* 0x000fe20003f46070 */
[----:B------:R-:W-:Y:S01]  /*0fe0*/  VIADD R4, R56, 0xffffffe0 ;  /* 0xffffffe038047836 */ /* 0x000fe20000000000 */
[----:B------:R-:W-:Y:S02]  /*0ff0*/  SEL R15, RZ, 0x4, P6 ;  /* 0x00000004ff0f7807 */ /* 0x000fe40003000000 */
[----:B------:R-:W-:Y:S02]  /*1000*/  ISETP.GE.U32.AND P6, PT, R16, 0x7fffffd0, PT ;  /* 0x7fffffd01000780c */ /* 0x000fe40003fc6070 */
[----:B------:R-:W-:-:S02]  /*1010*/  SEL R16, RZ, 0x7fff8, P2 ;  /* 0x0007fff8ff107807 */ /* 0x000fc40001000000 */
[----:B------:R-:W-:Y:S02]  /*1020*/  ISETP.GE.U32.AND P2, PT, R4, 0x7fffffc1, PT ;  /* 0x7fffffc10400780c */ /* 0x000fe40003f46070 */
[----:B------:R-:W-:Y:S02]  /*1030*/  LOP3.LUT R10, R10, 0x3, RZ, 0xc0, !PT ;  /* 0x000000030a0a7812 */ /* 0x000fe400078ec0ff */
[----:B------:R-:W-:Y:S02]  /*1040*/  SEL R5, RZ, 0x1, P2 ;  /* 0x00000001ff057807 */ /* 0x000fe40001000000 */
[----:B------:R-:W-:Y:S02]  /*1050*/  IADD3 R8, PT, PT, R10, R9, R8 ;  /* 0x000000090a087210 */ /* 0x000fe40007ffe008 */
[----:B------:R-:W-:Y:S01]  /*1060*/  LOP3.LUT R13, R13, 0x3, RZ, 0xc0, !PT ;  /* 0x000000030d0d7812 */ /* 0x000fe200078ec0ff */
[----:B------:R-:W-:Y:S01]  /*1070*/  IMAD.IADD R5, R5, 0x1, R18 ;  /* 0x0000000105057824 */ /* 0x000fe200078e0212 */
[----:B------:R-:W-:Y:S01]  /*1080*/  LOP3.LUT R7, R7, 0x3, RZ, 0xc0, !PT ;  /* 0x0000000307077812 */ /* 0x000fe200078ec0ff */
[----:B------:R-:W-:Y:S01]  /*1090*/  IMAD.SHL.U32 R8, R8, 0x100, RZ ;  /* 0x0000010008087824 */ /* 0x000fe200078e00ff */
[----:B------:R-:W-:-:S02]  /*10a0*/  IADD3 R11, PT, PT, R13, R12, R11 ;  /* 0x0000000c0d0b7210 */ /* 0x000fc40007ffe00b */
[----:B------:R-:W-:Y:S01]  /*10b0*/  LOP3.LUT R6, R5, 0x3, RZ, 0xc0, !PT ;  /* 0x0000000305067812 */ /* 0x000fe200078ec0ff */
[----:B------:R-:W-:-:S03]  /*10c0*/  IMAD.HI.U32 R5, R61, R52, RZ ;  /* 0x000000343d057227 */ /* 0x000fc600078e00ff */
[----:B------:R-:W-:Y:S01]  /*10d0*/  IADD3 R15, PT, PT, R6, R16, R15 ;  /* 0x00000010060f7210 */ /* 0x000fe20007ffe00f */
[----:B------:R-:W-:Y:S01]  /*10e0*/  IMAD.MOV R9, RZ, RZ, -R5 ;  /* 0x000000ffff097224 */ /* 0x000fe200078e0a05 */
[----:B------:R-:W-:Y:S02]  /*10f0*/  SEL R6, RZ, 0x4, P1 ;  /* 0x00000004ff067807 */ /* 0x000fe40000800000 */
[----:B------:R-:W-:Y:S01]  /*1100*/  SEL R5, RZ, 0x7fff8, P6 ;  /* 0x0007fff8ff057807 */ /* 0x000fe20003000000 */
[----:B------:R-:W-:Y:S01]  /*1110*/  IMAD R52, R57, R9, R52 ;  /* 0x0000000939347224 */ /* 0x000fe200078e0234 */
[----:B------:R-:W-:Y:S02]  /*1120*/  LOP3.LUT R10, R15, 0xf, RZ, 0xc0, !PT ;  /* 0x0000000f0f0a7812 */ /* 0x000fe400078ec0ff */
[----:B------:R-:W-:Y:S02]  /*1130*/  IADD3 R5, PT, PT, R7, R5, R6 ;  /* 0x0000000507057210 */ /* 0x000fe40007ffe006 */
[----:B------:R-:W-:Y:S01]  /*1140*/  ISETP.NE.U32.AND P1, PT, R3, RZ, PT ;  /* 0x000000ff0300720c */ /* 0x000fe20003f25070 */
[----:B------:R-:W-:Y:S01]  /*1150*/  IMAD R10, R11, 0x10, R10 ;  /* 0x000000100b0a7824 */ /* 0x000fe200078e020a */
[----:B------:R-:W-:Y:S01]  /*1160*/  LOP3.LUT R6, R8, 0xf00, RZ, 0xe2, !PT ;  /* 0x00000f0008067812 */ /* 0x000fe200078ee2ff */
[----:B0--3--:R-:W-:Y:S10]  /*1170*/  BRA.U UP0, `(.L_x_5) ;  /* 0x0000000100187547 */ /* 0x009ff4000b800000 */
[----:B------:R-:W-:Y:S01]  /*1180*/  ELECT P6, URZ, PT ;  /* 0x0000000000ff782f */ /* 0x000fe200038c0000 */
[----:B------:R-:W-:Y:S01]  /*1190*/  IMAD.MOV.U32 R7, RZ, RZ, 0x1 ;  /* 0x00000001ff077424 */ /* 0x000fe200078e00ff */
[----:B------:R-:W-:Y:S01]  /*11a0*/  UMOV UR4, 0x40 ;  /* 0x0000004000047882 */ /* 0x000fe20000000000 */
[----:B------:R-:W-:Y:S01]  /*11b0*/  UVIRTCOUNT.DEALLOC.SMPOOL 0x80 ;  /* 0x000000800000784c */ /* 0x000fe20000000000 */
[----:B------:R-:W-:-:S09]  /*11c0*/  ULEA UR4, UR5, UR4, 0x18 ;  /* 0x0000000405047291 */ /* 0x000fd2000f8ec0ff */
[----:B------:R0:W-:Y:S03]  /*11d0*/  @P6 STS.U8 [UR4], R7 ;  /* 0x00000007ff006988 */ /* 0x0001e60008000004 */
.L_x_5:
[----:B------:R-:W-:Y:S01]  /*11e0*/  UIADD3 UR12, UPT, UPT, UR17, UR12, URZ ;  /* 0x0000000c110c7290 */ /* 0x000fe2000fffe0ff */
[----:B------:R-:W-:Y:S01]  /*11f0*/  IMAD R93, R93, UR7, RZ ;  /* 0x000000075d5d7c24 */ /* 0x000fe2000f8e02ff */
[----:B------:R-:W-:Y:S01]  /*1200*/  VOTEU.ALL UP1, P1 ;  /* 0x0000000000ff7886 */ /* 0x000fe20000820000 */
[----:B------:R-:W-:Y:S01]  /*1210*/  UIADD3 UR10, UPT, UPT, UR16, 0x2800, URZ ;  /* 0x00002800100a7890 */ /* 0x000fe2000fffe0ff */
[----:B0-----:R-:W-:Y:S01]  /*1220*/  LOP3.LUT R7, R10, 0xff, RZ, 0xc0, !PT ;  /* 0x000000ff0a077812 */ /* 0x001fe200078ec0ff */
[----:B------:R-:W-:Y:S01]  /*1230*/  VOTEU.ALL UP2, P1 ;  /* 0x0000000000ff7886 */ /* 0x000fe20000840000 */
[----:B------:R-:W-:Y:S01]  /*1240*/  SHF.R.S32.HI R95, RZ, 0x1f, R93 ;  /* 0x0000001fff5f7819 */ /* 0x000fe2000001145d */
[----:B------:R-:W-:Y:S01]  /*1250*/  IMAD R6, R5, 0x1000, R6 ;  /* 0x0000100005067824 */ /* 0x000fe200078e0206 */
[----:B------:R-:W-:-:S04]  /*1260*/  @!UP1 UIADD3 UR4, UPT, UPT, -UR6, 0x100000, URZ ;  /* 0x0010000006049890 */ /* 0x000fc8000fffe1ff */
[----:B------:R-:W-:Y:S02]  /*1270*/  @!UP1 USHF.L.U32 UR5, UR4, 0xb, URZ ;  /* 0x0000000b04059899 */ /* 0x000fe400080006ff */
[----:B------:R-:W-:Y:S01]  /*1280*/  @!UP1 USHF.L.U32 UR4, UR4, 0x1, URZ ;  /* 0x0000000104049899 */ /* 0x000fe200080006ff */
[----:B------:R-:W-:Y:S01]  /*1290*/  STTM.x32 tmem[UR12], RZ ;  /* 0x000000ff000079ed */ /* 0x000fe200082c000c */
[----:B------:R-:W0:Y:S01]  /*12a0*/  FENCE.VIEW.ASYNC.T ;  /* 0x00000000000073c6 */ /* 0x000e220000000200 */
[----:B------:R-:W-:Y:S01]  /*12b0*/  UMOV UR13, UR10 ;  /* 0x0000000a000d7c82 */ /* 0x000fe20008000000 */
[----:B0-----:R-:W-:Y:S01]  /*12c0*/  BAR.SYNC.DEFER_BLOCKING 0x0 ;  /* 0x0000000000007b1d */ /* 0x001fe20000010000 */
[----:B------:R-:W-:Y:S01]  /*12d0*/  IADD3 R132, P6, PT, R93, UR20, RZ ;  /* 0x000000145d847c10 */ /* 0x000fe2000ffde0ff */
[----:B------:R-:W-:Y:S01]  /*12e0*/  VIADD R8, R56, 0xfffffffb ;  /* 0xfffffffb38087836 */ /* 0x000fe20000000000 */
[----:B------:R-:W-:Y:S01]  /*12f0*/  PRMT R128, RZ, 0x7610, R128 ;  /* 0x00007610ff807816 */ /* 0x000fe20000000080 */
[----:B------:R-:W-:Y:S01]  /*1300*/  IMAD.IADD R73, R6, 0x1, R7 ;  /* 0x0000000106497824 */ /* 0x000fe200078e0207 */
[----:B------:R-:W-:-:S02]  /*1310*/  IADD3.X R133, PT, PT, R95, UR21, RZ, P6, !PT ;  /* 0x000000155f857c10 */ /* 0x000fc4000b7fe4ff */
[----:B------:R-:W-:Y:S01]  /*1320*/  SHF.R.S32.HI R5, RZ, 0x1f, R62 ;  /* 0x0000001fff057819 */ /* 0x000fe2000001143e */
[----:B------:R-:W0:Y:S02]  /*1330*/  FENCE.VIEW.ASYNC.S ;  /* 0x00000000000073c6 */ /* 0x000e240000000000 */
[----:B0-----:R0:W1:Y:S02]  /*1340*/  @!UP2 SYNCS.EXCH.64 URZ, [UR13], UR4 ;  /* 0x000000040dffa5b2 */ /* 0x0010640008000100 */
[----:B-1----:R-:W-:Y:S01]  /*1350*/  BAR.SYNC.DEFER_BLOCKING 0x0 ;  /* 0x0000000000007b1d */ /* 0x002fe20000010000 */
[----:B------:R-:W-:Y:S01]  /*1360*/  IADD3 R10, P6, PT, R132, R62, RZ ;  /* 0x0000003e840a7210 */ /* 0x000fe20007fde0ff */
[----:B------:R-:W-:Y:S01]  /*1370*/  IMAD.SHL.U32 R6, R62, 0x2, RZ ;  /* 0x000000023e067824 */ /* 0x000fe200078e00ff */
[----:B------:R-:W-:Y:S01]  /*1380*/  PRMT R89, RZ, 0x7610, R89 ;  /* 0x00007610ff597816 */ /* 0x000fe20000000059 */
[----:B------:R-:W-:Y:S02]  /*1390*/  VIADD R9, R56, 0xfffffff7 ;  /* 0xfffffff738097836 */ /* 0x000fe40000000000 */
[----:B------:R-:W-:Y:S01]  /*13a0*/  IMAD.X R11, R5, 0x1, R133, P6 ;  /* 0x00000001050b7824 */ /* 0x000fe200030e0685 */
[----:B------:R-:W-:Y:S01]  /*13b0*/  IADD3 R14, P6, PT, R6, R132, RZ ;  /* 0x00000084060e7210 */ /* 0x000fe20007fde0ff */
[----:B------:R-:W-:Y:S01]  /*13c0*/  IMAD R7, R62, 0x3, RZ ;  /* 0x000000033e077824 */ /* 0x000fe200078e02ff */
[----:B------:R-:W-:-:S02]  /*13d0*/  LOP3.LUT R73, R73, 0xffff, RZ, 0xc0, !PT ;  /* 0x0000ffff49497812 */ /* 0x000fc400078ec0ff */
[----:B------:R-:W-:Y:S02]  /*13e0*/  PRMT R118, RZ, 0x7610, R118 ;  /* 0x00007610ff767816 */ /* 0x000fe40000000076 */
[----:B------:R-:W-:Y:S02]  /*13f0*/  PRMT R91, RZ, 0x7610, R91 ;  /* 0x00007610ff5b7816 */ /* 0x000fe4000000005b */
[----:B------:R-:W-:Y:S02]  /*1400*/  PRMT R110, RZ, 0x7610, R110 ;  /* 0x00007610ff6e7816 */ /* 0x000fe4000000006e */
[----:B------:R-:W-:Y:S02]  /*1410*/  PRMT R92, RZ, 0x7610, R92 ;  /* 0x00007610ff5c7816 */ /* 0x000fe4000000005c */
[----:B------:R-:W-:Y:S02]  /*1420*/  PRMT R121, RZ, 0x7610, R121 ;  /* 0x00007610ff797816 */ /* 0x000fe40000000079 */
[----:B------:R-:W-:-:S02]  /*1430*/  PRMT R112, RZ, 0x7610, R112 ;  /* 0x00007610ff707816 */ /* 0x000fc40000000070 */
[----:B------:R-:W-:Y:S01]  /*1440*/  PRMT R113, RZ, 0x7610, R113 ;  /* 0x00007610ff717816 */ /* 0x000fe20000000071 */
[----:B------:R-:W2:Y:S01]  /*1450*/  @!P3 LDG.E.U8 R128, desc[UR18][R132.64] ;  /* 0x000000128480b981 */ /* 0x000ea2000c1e1100 */
[----:B------:R-:W-:Y:S02]  /*1460*/  ISETP.GE.U32.AND P3, PT, R8, 0x7fffffdc, PT ;  /* 0x7fffffdc0800780c */ /* 0x000fe40003f66070 */
[----:B------:R-:W-:Y:S01]  /*1470*/  PRMT R94, RZ, 0x7610, R94 ;  /* 0x00007610ff5e7816 */ /* 0x000fe2000000005e */
[----:B------:R1:W3:Y:S01]  /*1480*/  @!P4 LDG.E.U8 R89, desc[UR18][R10.64] ;  /* 0x000000120a59c981 */ /* 0x0002e2000c1e1100 */
[----:B------:R-:W-:Y:S01]  /*1490*/  SHF.R.S32.HI R8, RZ, 0x1f, R6 ;  /* 0x0000001fff087819 */ /* 0x000fe20000011406 */
[----:B------:R-:W-:Y:S01]  /*14a0*/  VIADD R105, R93, UR20 ;  /* 0x000000145d697c36 */ /* 0x000fe20008000000 */
[----:B------:R-:W-:Y:S02]  /*14b0*/  ISETP.GE.U32.AND P4, PT, R9, 0x7fffffd8, PT ;  /* 0x7fffffd80900780c */ /* 0x000fe40003f86070 */
[----:B------:R-:W-:Y:S01]  /*14c0*/  PRMT R126, RZ, 0x7610, R126 ;  /* 0x00007610ff7e7816 */ /* 0x000fe2000000007e */
[----:B------:R-:W-:Y:S01]  /*14d0*/  IMAD.X R15, R8, 0x1, R133, P6 ;  /* 0x00000001080f7824 */ /* 0x000fe200030e0685 */
[----:B------:R-:W-:-:S02]  /*14e0*/  SHF.R.S32.HI R9, RZ, 0x1f, R7 ;  /* 0x0000001fff097819 */ /* 0x000fc40000011407 */
[----:B------:R-:W-:Y:S01]  /*14f0*/  PRMT R124, RZ, 0x7610, R124 ;  /* 0x00007610ff7c7816 */ /* 0x000fe2000000007c */
[----:B-1----:R-:W-:Y:S01]  /*1500*/  IMAD.SHL.U32 R10, R62, 0x4, RZ ;  /* 0x000000043e0a7824 */ /* 0x002fe200078e00ff */
[-C--:B------:R-:W-:Y:S01]  /*1510*/  IADD3 R16, P6, PT, R7, R132.reuse, RZ ;  /* 0x0000008407107210 */ /* 0x080fe20007fde0ff */
[----:B------:R1:W4:Y:S01]  /*1520*/  @!P0 LDG.E.U8 R118, desc[UR18][R14.64] ;  /* 0x000000120e768981 */ /* 0x000322000c1e1100 */
[----:B------:R-:W-:Y:S01]  /*1530*/  SHF.R.U32.HI R12, RZ, 0x5, R73 ;  /* 0x00000005ff0c7819 */ /* 0x000fe20000011649 */
[----:B------:R-:W-:Y:S01]  /*1540*/  VIADD R34, R56, 0xfffffff9 ;  /* 0xfffffff938227836 */ /* 0x000fe20000000000 */
[----:B------:R-:W-:Y:S01]  /*1550*/  SHF.R.S32.HI R11, RZ, 0x1f, R10 ;  /* 0x0000001fff0b7819 */ /* 0x000fe2000001140a */
[----:B------:R-:W-:Y:S01]  /*1560*/  IMAD.X R17, R9, 0x1, R133, P6 ;  /* 0x0000000109117824 */ /* 0x000fe200030e0685 */
[----:B------:R-:W-:Y:S01]  /*1570*/  LOP3.LUT P0, RZ, R12, 0x1, RZ, 0xc0, !PT ;  /* 0x000000010cff7812 */ /* 0x000fe2000780c0ff */
[----:B------:R-:W-:Y:S01]  /*1580*/  IMAD R12, R62, 0x1a, RZ ;  /* 0x0000001a3e0c7824 */ /* 0x000fe200078e02ff */
[----:B------:R-:W-:-:S02]  /*1590*/  IADD3 R18, P6, PT, R10, R132, RZ ;  /* 0x000000840a127210 */ /* 0x000fc40007fde0ff */
[----:B------:R-:W-:Y:S01]  /*15a0*/  PRMT R90, RZ, 0x7610, R90 ;  /* 0x00007610ff5a7816 */ /* 0x000fe2000000005a */
[----:B------:R5:W2:Y:S01]  /*15b0*/  @!P5 LDG.E.U8 R91, desc[UR18][R16.64] ;  /* 0x00000012105bd981 */ /* 0x000aa2000c1e1100 */
[----:B------:R-:W-:Y:S01]  /*15c0*/  SHF.R.U32.HI R13, RZ, 0x4, R73 ;  /* 0x00000004ff0d7819 */ /* 0x000fe20000011649 */
[----:B------:R-:W-:Y:S01]  /*15d0*/  IMAD.X R19, R11, 0x1, R133, P6 ;  /* 0x000000010b137824 */ /* 0x000fe200030e0685 */
[----:B-1----:R-:W-:Y:S02]  /*15e0*/  SHF.R.S32.HI R14, RZ, 0x1f, R12 ;  /* 0x0000001fff0e7819 */ /* 0x002fe4000001140c */
[----:B------:R-:W-:Y:S01]  /*15f0*/  PRMT R129, RZ, 0x7610, R129 ;  /* 0x00007610ff817816 */ /* 0x000fe20000000081 */
[----:B------:R-:W-:Y:S01]  /*1600*/  VIADD R36, R56, 0xfffffff8 ;  /* 0xfffffff838247836 */ /* 0x000fe20000000000 */
[----:B------:R-:W-:Y:S01]  /*1610*/  LOP3.LUT P5, RZ, R13, 0x1, RZ, 0xc0, !PT ;  /* 0x000000010dff7812 */ /* 0x000fe200078ac0ff */
[----:B------:R-:W-:Y:S01]  /*1620*/  IMAD R13, R62, 0x1b, RZ ;  /* 0x0000001b3e0d7824 */ /* 0x000fe200078e02ff */
[----:B------:R-:W-:Y:S01]  /*1630*/  IADD3 R20, P6, PT, R12, R132, RZ ;  /* 0x000000840c147210 */ /* 0x000fe20007fde0ff */
[----:B------:R1:W2:Y:S01]  /*1640*/  @!P3 LDG.E.U8 R110, desc[UR18][R18.64] ;  /* 0x00000012126eb981 */ /* 0x0002a2000c1e1100 */
[----:B------:R-:W-:-:S02]  /*1650*/  SHF.R.U32.HI R15, RZ, 0x3, R73 ;  /* 0x00000003ff0f7819 */ /* 0x000fc40000011649 */
[----:B------:R-:W-:Y:S01]  /*1660*/  PRMT R117, RZ, 0x7610, R117 ;  /* 0x00007610ff757816 */ /* 0x000fe20000000075 */
[----:B------:R-:W-:Y:S01]  /*1670*/  IMAD.X R21, R14, 0x1, R133, P6 ;  /* 0x000000010e157824 */ /* 0x000fe200030e0685 */
[----:B------:R-:W-:Y:S02]  /*1680*/  LOP3.LUT P3, RZ, R15, 0x1, RZ, 0xc0, !PT ;  /* 0x000000010fff7812 */ /* 0x000fe4000786c0ff */
[----:B------:R-:W-:Y:S01]  /*1690*/  PRMT R127, RZ, 0x7610, R127 ;  /* 0x00007610ff7f7816 */ /* 0x000fe2000000007f */
[----:B------:R-:W-:Y:S01]  /*16a0*/  VIADD R40, R56, 0xfffffff5 ;  /* 0xfffffff538287836 */ /* 0x000fe20000000000 */
[----:B------:R-:W-:Y:S01]  /*16b0*/  SHF.R.S32.HI R15, RZ, 0x1f, R13 ;  /* 0x0000001fff0f7819 */ /* 0x000fe2000001140d */
[----:B-----5:R-:W-:Y:S01]  /*16c0*/  IMAD R16, R62, 0x1c, RZ ;  /* 0x0000001c3e107824 */ /* 0x020fe200078e02ff */
[----:B------:R-:W-:Y:S01]  /*16d0*/  IADD3 R22, P6, PT, R13, R132, RZ ;  /* 0x000000840d167210 */ /* 0x000fe20007fde0ff */
[----:B------:R5:W2:Y:S01]  /*16e0*/  @P0 LDG.E.U8 R92, desc[UR18][R20.64] ;  /* 0x00000012145c0981 */ /* 0x000aa2000c1e1100 */
[----:B------:R-:W-:Y:S01]  /*16f0*/  SHF.R.U32.HI R17, RZ, 0x2, R73 ;  /* 0x00000002ff117819 */ /* 0x000fe20000011649 */
[C---:B------:R-:W-:Y:S01]  /*1700*/  VIADD R42, R56.reuse, 0xfffffff4 ;  /* 0xfffffff4382a7836 */ /* 0x040fe20000000000 */
[----:B------:R-:W-:Y:S01]  /*1710*/  PRMT R98, RZ, 0x7610, R98 ;  /* 0x00007610ff627816 */ /* 0x000fe20000000062 */
[----:B------:R-:W-:Y:S01]  /*1720*/  IMAD.X R23, R15, 0x1, R133, P6 ;  /* 0x000000010f177824 */ /* 0x000fe200030e0685 */
[----:B-1----:R-:W-:Y:S01]  /*1730*/  SHF.R.U32.HI R18, RZ, 0x1, R73 ;  /* 0x00000001ff127819 */ /* 0x002fe20000011649 */
[----:B------:R-:W-:Y:S01]  /*1740*/  VIADD R43, R56, 0xfffffff3 ;  /* 0xfffffff3382b7836 */ /* 0x000fe20000000000 */
[----:B------:R-:W-:Y:S01]  /*1750*/  LOP3.LUT P0, RZ, R17, 0x1, RZ, 0xc0, !PT ;  /* 0x0000000111ff7812 */ /* 0x000fe2000780c0ff */
[----:B0-----:R-:W0:Y:S01]  /*1760*/  LDCU UR4, c[0x0][0x3b0] ;  /* 0x00007600ff0477ac */ /* 0x001e220008000800 */
[----:B------:R1:W2:Y:S01]  /*1770*/  @P5 LDG.E.U8 R121, desc[UR18][R22.64] ;  /* 0x0000001216795981 */ /* 0x0002a2000c1e1100 */
[----:B------:R-:W-:-:S02]  /*1780*/  SHF.R.S32.HI R17, RZ, 0x1f, R16 ;  /* 0x0000001fff117819 */ /* 0x000fc40000011410 */
[-C--:B------:R-:W-:Y:S02]  /*1790*/  IADD3 R24, P6, PT, R16, R132.reuse, RZ ;  /* 0x0000008410187210 */ /* 0x080fe40007fde0ff */
[----:B------:R-:W-:Y:S01]  /*17a0*/  LOP3.LUT P5, RZ, R18, 0x1, RZ, 0xc0, !PT ;  /* 0x0000000112ff7812 */ /* 0x000fe200078ac0ff */
[----:B------:R-:W-:Y:S02]  /*17b0*/  IMAD R18, R62, 0x1d, RZ ;  /* 0x0000001d3e127824 */ /* 0x000fe400078e02ff */
[----:B------:R-:W-:Y:S02]  /*17c0*/  IMAD.X R25, R17, 0x1, R133, P6 ;  /* 0x0000000111197824 */ /* 0x000fe400030e0685 */
[----:B-----5:R-:W-:Y:S01]  /*17d0*/  VIADD R21, R56, 0xfffffff6 ;  /* 0xfffffff638157836 */ /* 0x020fe20000000000 */
[----:B------:R-:W-:Y:S01]  /*17e0*/  SHF.R.S32.HI R20, RZ, 0x1f, R18 ;  /* 0x0000001fff147819 */ /* 0x000fe20000011412 */
[----:B------:R-:W-:Y:S01]  /*17f0*/  IMAD R19, R62, 0x1e, RZ ;  /* 0x0000001e3e137824 */ /* 0x000fe200078e02ff */
[----:B------:R-:W-:Y:S01]  /*1800*/  IADD3 R26, P6, PT, R18, R132, RZ ;  /* 0x00000084121a7210 */ /* 0x000fe20007fde0ff */
[----:B------:R5:W2:Y:S01]  /*1810*/  @P3 LDG.E.U8 R112, desc[UR18][R24.64] ;  /* 0x0000001218703981 */ /* 0x000aa2000c1e1100 */
[----:B------:R-:W-:-:S02]  /*1820*/  ISETP.GE.U32.AND P3, PT, R21, 0x7fffffd7, PT ;  /* 0x7fffffd71500780c */ /* 0x000fc40003f66070 */
[----:B------:R-:W-:Y:S01]  /*1830*/  SHF.R.S32.HI R21, RZ, 0x1f, R19 ;  /* 0x0000001fff157819 */ /* 0x000fe20000011413 */
[--C-:B------:R-:W-:Y:S01]  /*1840*/  IMAD.X R27, R20, 0x1, R133.reuse, P6 ;  /* 0x00000001141b7824 */ /* 0x100fe200030e0685 */
[----:B------:R-:W-:Y:S01]  /*1850*/  IADD3 R30, P6, PT, R19, R132, RZ ;  /* 0x00000084131e7210 */ /* 0x000fe20007fde0ff */
[----:B-1----:R-:W-:Y:S02]  /*1860*/  VIADD R23, R56, 0xfffffffa ;  /* 0xfffffffa38177836 */ /* 0x002fe40000000000 */
[----:B------:R-:W-:Y:S01]  /*1870*/  IMAD.SHL.U32 R22, R62, 0x8, RZ ;  /* 0x000000083e167824 */ /* 0x000fe200078e00ff */
[----:B------:R1:W2:Y:S01]  /*1880*/  @P0 LDG.E.U8 R113, desc[UR18][R26.64] ;  /* 0x000000121a710981 */ /* 0x0002a2000c1e1100 */
[----:B------:R-:W-:Y:S01]  /*1890*/  IMAD.X R31, R21, 0x1, R133, P6 ;  /* 0x00000001151f7824 */ /* 0x000fe200030e0685 */
[----:B------:R-:W-:Y:S02]  /*18a0*/  ISETP.GE.U32.AND P0, PT, R23, 0x7fffffdb, PT ;  /* 0x7fffffdb1700780c */ /* 0x000fe40003f06070 */
[----:B------:R-:W-:-:S02]  /*18b0*/  SHF.R.S32.HI R23, RZ, 0x1f, R22 ;  /* 0x0000001fff177819 */ /* 0x000fc40000011416 */
[----:B------:R0:W2:Y:S01]  /*18c0*/  @P5 LDG.E.U8 R94, desc[UR18][R30.64] ;  /* 0x000000121e5e5981 */ /* 0x0000a2000c1e1100 */
[C---:B------:R-:W-:Y:S02]  /*18d0*/  IADD3 RZ, P5, PT, R22.reuse, R132, RZ ;  /* 0x0000008416ff7210 */ /* 0x040fe40007fbe0ff */
[----:B-----5:R-:W-:Y:S01]  /*18e0*/  SHF.R.U32.HI R24, RZ, 0xf, R73 ;  /* 0x0000000fff187819 */ /* 0x020fe20000011649 */
[----:B------:R-:W-:Y:S02]  /*18f0*/  IMAD.IADD R28, R22, 0x1, R105 ;  /* 0x00000001161c7824 */ /* 0x000fe400078e0269 */
[----:B------:R-:W-:Y:S01]  /*1900*/  IMAD.X R29, R23, 0x1, R133, P5 ;  /* 0x00000001171d7824 */ /* 0x000fe200028e0685 */
[----:B------:R-:W-:Y:S01]  /*1910*/  LOP3.LUT P5, RZ, R24, 0x1, RZ, 0xc0, !PT ;  /* 0x0000000118ff7812 */ /* 0x000fe200078ac0ff */
[C---:B------:R-:W-:Y:S01]  /*1920*/  IMAD.SHL.U32 R24, R62.reuse, 0x10, RZ ;  /* 0x000000103e187824 */ /* 0x040fe200078e00ff */
[----:B------:R-:W-:Y:S02]  /*1930*/  SHF.R.U32.HI R25, RZ, 0x7, R73 ;  /* 0x00000007ff197819 */ /* 0x000fe40000011649 */
[----:B------:R5:W2:Y:S02]  /*1940*/  @!P4 LDG.E.U8 R126, desc[UR18][R28.64] ;  /* 0x000000121c7ec981 */ /* 0x000aa4000c1e1100 */
[----:B------:R-:W-:Y:S01]  /*1950*/  LOP3.LUT P6, RZ, R25, 0x1, RZ, 0xc0, !PT ;  /* 0x0000000119ff7812 */ /* 0x000fe200078cc0ff */
[----:B------:R-:W-:Y:S01]  /*1960*/  IMAD R25, R62, 0x18, RZ ;  /* 0x000000183e197824 */ /* 0x000fe200078e02ff */
[----:B-1----:R-:W-:-:S02]  /*1970*/  SHF.R.S32.HI R26, RZ, 0x1f, R24 ;  /* 0x0000001fff1a7819 */ /* 0x002fc40000011418 */
[----:B------:R-:W-:Y:S02]  /*1980*/  IADD3 RZ, P4, PT, R24, R132, RZ ;  /* 0x0000008418ff7210 */ /* 0x000fe40007f9e0ff */
[----:B------:R-:W-:-:S03]  /*1990*/  SHF.R.S32.HI R27, RZ, 0x1f, R25 ;  /* 0x0000001fff1b7819 */ /* 0x000fc60000011419 */
[----:B0-----:R-:W-:Y:S01]  /*19a0*/  IMAD.X R31, R26, 0x1, R133, P4 ;  /* 0x000000011a1f7824 */ /* 0x001fe200020e0685 */
[-C--:B------:R-:W-:Y:S01]  /*19b0*/  IADD3 RZ, P4, PT, R25, R132.reuse, RZ ;  /* 0x0000008419ff7210 */ /* 0x080fe20007f9e0ff */
[----:B-----5:R-:W-:Y:S02]  /*19c0*/  IMAD R28, R62, 0x9, RZ ;  /* 0x000000093e1c7824 */ /* 0x020fe400078e02ff */
[----:B------:R-:W-:Y:S02]  /*19d0*/  IMAD.IADD R30, R24, 0x1, R105 ;  /* 0x00000001181e7824 */ /* 0x000fe400078e0269 */
[----:B------:R-:W-:Y:S01]  /*19e0*/  IMAD.X R33, R27, 0x1, R133, P4 ;  /* 0x000000011b217824 */ /* 0x000fe200020e0685 */
[----:B------:R-:W-:Y:S02]  /*19f0*/  SHF.R.S32.HI R29, RZ, 0x1f, R28 ;  /* 0x0000001fff1d7819 */ /* 0x000fe4000001141c */
[----:B------:R-:W-:Y:S01]  /*1a00*/  IADD3 RZ, P4, PT, R28, R132, RZ ;  /* 0x000000841cff7210 */ /* 0x000fe20007f9e0ff */
[----:B------:R0:W5:Y:S01]  /*1a10*/  @P5 LDG.E.U8 R124, desc[UR18][R30.64] ;  /* 0x000000121e7c5981 */ /* 0x000162000c1e1100 */
[----:B------:R-:W-:Y:S01]  /*1a20*/  ISETP.GE.U32.AND P5, PT, R34, 0x7fffffda, PT ;  /* 0x7fffffda2200780c */ /* 0x000fe20003fa6070 */
[----:B------:R-:W-:-:S02]  /*1a30*/  IMAD.IADD R32, R25, 0x1, R105 ;  /* 0x0000000119207824 */ /* 0x000fc400078e0269 */
[----:B------:R-:W-:Y:S02]  /*1a40*/  IMAD.IADD R34, R28, 0x1, R105 ;  /* 0x000000011c227824 */ /* 0x000fe400078e0269 */
[----:B------:R-:W-:Y:S01]  /*1a50*/  IMAD.X R35, R29, 0x1, R133, P4 ;  /* 0x000000011d237824 */ /* 0x000fe200020e0685 */
[----:B------:R1:W2:Y:S01]  /*1a60*/  @P6 LDG.E.U8 R90, desc[UR18][R32.64] ;  /* 0x00000012205a6981 */ /* 0x0002a2000c1e1100 */
[----:B0-----:R-:W-:-:S03]  /*1a70*/  IMAD R30, R62, 0x11, RZ ;  /* 0x000000113e1e7824 */ /* 0x001fc600078e02ff */
[----:B------:R0:W2:Y:S01]  /*1a80*/  @!P3 LDG.E.U8 R129, desc[UR18][R34.64] ;  /* 0x000000122281b981 */ /* 0x0000a2000c1e1100 */
[----:B------:R-:W-:Y:S01]  /*1a90*/  SHF.R.U32.HI R37, RZ, 0xe, R73 ;  /* 0x0000000eff257819 */ /* 0x000fe20000011649 */
[----:B------:R-:W-:Y:S01]  /*1aa0*/  IMAD R31, R62, 0x5, RZ ;  /* 0x000000053e1f7824 */ /* 0x000fe200078e02ff */
[-C--:B------:R-:W-:Y:S02]  /*1ab0*/  IADD3 RZ, P3, PT, R30, R132.reuse, RZ ;  /* 0x000000841eff7210 */ /* 0x080fe40007f7e0ff */
[----:B-1----:R-:W-:Y:S02]  /*1ac0*/  SHF.R.S32.HI R32, RZ, 0x1f, R30 ;  /* 0x0000001fff207819 */ /* 0x002fe4000001141e */
[----:B------:R-:W-:Y:S02]  /*1ad0*/  LOP3.LUT P4, RZ, R37, 0x1, RZ, 0xc0, !PT ;  /* 0x0000000125ff7812 */ /* 0x000fe4000788c0ff */
[----:B------:R-:W-:Y:S01]  /*1ae0*/  SHF.R.S32.HI R33, RZ, 0x1f, R31 ;  /* 0x0000001fff217819 */ /* 0x000fe2000001141f */
[----:B------:R-:W-:Y:S01]  /*1af0*/  IMAD.X R37, R32, 0x1, R133, P3 ;  /* 0x0000000120257824 */ /* 0x000fe200018e0685 */
[C---:B------:R-:W-:Y:S01]  /*1b00*/  IADD3 RZ, P3, PT, R31.reuse, R132, RZ ;  /* 0x000000841fff7210 */ /* 0x040fe20007f7e0ff */
[----:B------:R-:W-:-:S02]  /*1b10*/  IMAD.IADD R38, R31, 0x1, R105 ;  /* 0x000000011f267824 */ /* 0x000fc400078e0269 */
[----:B0-----:R-:W-:Y:S02]  /*1b20*/  IMAD R34, R62, 0x6, RZ ;  /* 0x000000063e227824 */ /* 0x001fe400078e02ff */
[----:B------:R-:W-:Y:S01]  /*1b30*/  IMAD.X R39, R33, 0x1, R133, P3 ;  /* 0x0000000121277824 */ /* 0x000fe200018e0685 */
[----:B------:R-:W-:Y:S01]  /*1b40*/  ISETP.GE.U32.AND P6, PT, R36, 0x7fffffd9, PT ;  /* 0x7fffffd92400780c */ /* 0x000fe20003fc6070 */
[----:B------:R-:W-:Y:S01]  /*1b50*/  IMAD.IADD R36, R30, 0x1, R105 ;  /* 0x000000011e247824 */ /* 0x000fe200078e0269 */
[----:B------:R-:W-:Y:S02]  /*1b60*/  SHF.R.S32.HI R35, RZ, 0x1f, R34 ;  /* 0x0000001fff237819 */ /* 0x000fe40000011422 */
[----:B------:R-:W2:Y:S01]  /*1b70*/  @!P0 LDG.E.U8 R117, desc[UR18][R38.64] ;  /* 0x0000001226758981 */ /* 0x000ea2000c1e1100 */
[----:B------:R-:W-:-:S03]  /*1b80*/  IADD3 RZ, P0, PT, R34, R132, RZ ;  /* 0x0000008422ff7210 */ /* 0x000fc60007f1e0ff */
[----:B------:R0:W2:Y:S01]  /*1b90*/  @P4 LDG.E.U8 R127, desc[UR18][R36.64] ;  /* 0x00000012247f4981 */ /* 0x0000a2000c1e1100 */
[----:B------:R-:W-:Y:S01]  /*1ba0*/  ISETP.GE.U32.AND P4, PT, R40, 0x7fffffd6, PT ;  /* 0x7fffffd62800780c */ /* 0x000fe20003f86070 */
[----:B------:R-:W-:Y:S02]  /*1bb0*/  IMAD.IADD R40, R34, 0x1, R105 ;  /* 0x0000000122287824 */ /* 0x000fe400078e0269 */
[----:B------:R-:W-:-:S05]  /*1bc0*/  IMAD.X R41, R35, 0x1, R133, P0 ;  /* 0x0000000123297824 */ /* 0x000fca00000e0685 */
[----:B------:R1:W2:Y:S01]  /*1bd0*/  @!P5 LDG.E.U8 R98, desc[UR18][R40.64] ;  /* 0x000000122862d981 */ /* 0x0002a2000c1e1100 */
[C---:B0-----:R-:W-:Y:S02]  /*1be0*/  IMAD R36, R62.reuse, 0x7, RZ ;  /* 0x000000073e247824 */ /* 0x041fe400078e02ff */
[----:B------:R-:W-:-:S03]  /*1bf0*/  IMAD R37, R62, 0xa, RZ ;  /* 0x0000000a3e257824 */ /* 0x000fc600078e02ff */
[----:B------:R-:W-:Y:S02]  /*1c00*/  SHF.R.S32.HI R38, RZ, 0x1f, R36 ;  /* 0x0000001fff267819 */ /* 0x000fe40000011424 */
[----:B------:R-:W-:Y:S02]  /*1c10*/  IADD3 RZ, P5, PT, R36, R132, RZ ;  /* 0x0000008424ff7210 */ /* 0x000fe40007fbe0ff */
[----:B------:R-:W-:-:S03]  /*1c20*/  SHF.R.S32.HI R39, RZ, 0x1f, R37 ;  /* 0x0000001fff277819 */ /* 0x000fc60000011425 */
[----:B------:R-:W-:Y:S01]  /*1c30*/  IMAD.X R47, R38, 0x1, R133, P5 ;  /* 0x00000001262f7824 */ /* 0x000fe200028e0685 */
[CC--:B------:R-:W-:Y:S01]  /*1c40*/  IADD3 RZ, P5, PT, R37.reuse, R132.reuse, RZ ;  /* 0x0000008425ff7210 */ /* 0x0c0fe20007fbe0ff */
[----:B------:R-:W-:Y:S01]  /*1c50*/  IMAD.IADD R44, R37, 0x1, R105 ;  /* 0x00000001252c7824 */ /* 0x000fe200078e0269 */
[----:B------:R-:W-:Y:S01]  /*1c60*/  PRMT R120, RZ, 0x7610, R120 ;  /* 0x00007610ff787816 */ /* 0x000fe20000000078 */
[----:B-1----:R-:W-:Y:S02]  /*1c70*/  IMAD R40, R62, 0xb, RZ ;  /* 0x0000000b3e287824 */ /* 0x002fe400078e02ff */
[----:B------:R-:W-:Y:S01]  /*1c80*/  IMAD.X R45, R39, 0x1, R133, P5 ;  /* 0x00000001272d7824 */ /* 0x000fe200028e0685 */
[----:B------:R-:W-:Y:S01]  /*1c90*/  ISETP.GE.U32.AND P3, PT, R42, 0x7fffffd5, PT ;  /* 0x7fffffd52a00780c */ /* 0x000fe20003f66070 */
[----:B------:R-:W-:Y:S01]  /*1ca0*/  VIADD R42, R56, 0xfffffff2 ;  /* 0xfffffff2382a7836 */ /* 0x000fe20000000000 */
[----:B------:R-:W-:Y:S02]  /*1cb0*/  SHF.R.S32.HI R41, RZ, 0x1f, R40 ;  /* 0x0000001fff297819 */ /* 0x000fe40000011428 */
[----:B------:R0:W2:Y:S01]  /*1cc0*/  @!P4 LDG.E.U8 R120, desc[UR18][R44.64] ;  /* 0x000000122c78c981 */ /* 0x0000a2000c1e1100 */
[----:B------:R-:W-:Y:S01]  /*1cd0*/  IADD3 RZ, P4, PT, R40, R132, RZ ;  /* 0x0000008428ff7210 */ /* 0x000fe20007f9e0ff */
[----:B------:R-:W-:Y:S01]  /*1ce0*/  IMAD.IADD R46, R36, 0x1, R105 ;  /* 0x00000001242e7824 */ /* 0x000fe200078e0269 */
[----:B------:R-:W-:Y:S01]  /*1cf0*/  ISETP.GE.U32.AND P0, PT, R43, 0x7fffffd4, PT ;  /* 0x7fffffd42b00780c */ /* 0x000fe20003f06070 */
[----:B------:R-:W-:Y:S01]  /*1d00*/  VIADD R43, R56, 0xfffffff1 ;  /* 0xfffffff1382b7836 */ /* 0x000fe20000000000 */
[----:B------:R-:W-:-:S02]  /*1d10*/  PRMT R97, RZ, 0x7610, R97 ;  /* 0x00007610ff617816 */ /* 0x000fc40000000061 */
[----:B------:R-:W-:Y:S01]  /*1d20*/  ISETP.GE.U32.AND P5, PT, R42, 0x7fffffd3, PT ;  /* 0x7fffffd32a00780c */ /* 0x000fe20003fa6070 */
[----:B------:R-:W-:Y:S01]  /*1d30*/  IMAD R42, R62, 0xc, RZ ;  /* 0x0000000c3e2a7824 */ /* 0x000fe200078e02ff */
[----:B------:R-:W-:Y:S01]  /*1d40*/  PRMT R123, RZ, 0x7610, R123 ;  /* 0x00007610ff7b7816 */ /* 0x000fe2000000007b */
[----:B------:R-:W-:Y:S01]  /*1d50*/  IMAD.IADD R50, R40, 0x1, R105 ;  /* 0x0000000128327824 */ /* 0x000fe200078e0269 */
[----:B------:R1:W2:Y:S01]  /*1d60*/  @!P6 LDG.E.U8 R97, desc[UR18][R46.64] ;  /* 0x000000122e61e981 */ /* 0x0002a2000c1e1100 */
[----:B------:R-:W-:Y:S02]  /*1d70*/  IMAD.X R51, R41, 0x1, R133, P4 ;  /* 0x0000000129337824 */ /* 0x000fe400020e0685 */
[----:B0-----:R-:W-:Y:S01]  /*1d80*/  VIADD R45, R56, 0xfffffff0 ;  /* 0xfffffff0382d7836 */ /* 0x001fe20000000000 */
[----:B------:R-:W-:Y:S02]  /*1d90*/  ISETP.GE.U32.AND P4, PT, R43, 0x7fffffd2, PT ;  /* 0x7fffffd22b00780c */ /* 0x000fe40003f86070 */
[----:B------:R-:W-:Y:S01]  /*1da0*/  SHF.R.S32.HI R43, RZ, 0x1f, R42 ;  /* 0x0000001fff2b7819 */ /* 0x000fe2000001142a */
[----:B------:R0:W2:Y:S01]  /*1db0*/  @!P3 LDG.E.U8 R123, desc[UR18][R50.64] ;  /* 0x00000012327bb981 */ /* 0x0000a2000c1e1100 */
[----:B------:R-:W-:-:S02]  /*1dc0*/  IADD3 RZ, P6, PT, R42, R132, RZ ;  /* 0x000000842aff7210 */ /* 0x000fc40007fde0ff */
[----:B------:R-:W-:Y:S01]  /*1dd0*/  ISETP.GE.U32.AND P3, PT, R45, 0x7fffffd1, PT ;  /* 0x7fffffd12d00780c */ /* 0x000fe20003f66070 */
[----:B------:R-:W-:Y:S01]  /*1de0*/  IMAD R45, R62, 0xe, RZ ;  /* 0x0000000e3e2d7824 */ /* 0x000fe200078e02ff */
[----:B------:R-:W-:Y:S01]  /*1df0*/  PRMT R114, RZ, 0x7610, R114 ;  /* 0x00007610ff727816 */ /* 0x000fe20000000072 */
[----:B------:R-:W-:Y:S02]  /*1e00*/  IMAD.IADD R48, R42, 0x1, R105 ;  /* 0x000000012a307824 */ /* 0x000fe400078e0269 */
[----:B------:R-:W-:Y:S02]  /*1e10*/  IMAD.X R49, R43, 0x1, R133, P6 ;  /* 0x000000012b317824 */ /* 0x000fe400030e0685 */
[----:B------:R-:W-:Y:S01]  /*1e20*/  IMAD R44, R62, 0xd, RZ ;  /* 0x0000000d3e2c7824 */ /* 0x000fe200078e02ff */
[----:B-1----:R-:W-:Y:S02]  /*1e30*/  SHF.R.S32.HI R47, RZ, 0x1f, R45 ;  /* 0x0000001fff2f7819 */ /* 0x002fe4000001142d */
[----:B------:R-:W-:Y:S01]  /*1e40*/  IADD3 RZ, P6, PT, R45, R132, RZ ;  /* 0x000000842dff7210 */ /* 0x000fe20007fde0ff */
[----:B------:R1:W2:Y:S01]  /*1e50*/  @!P0 LDG.E.U8 R114, desc[UR18][R48.64] ;  /* 0x0000001230728981 */ /* 0x0002a2000c1e1100 */
[----:B------:R-:W-:-:S02]  /*1e60*/  SHF.R.S32.HI R46, RZ, 0x1f, R44 ;  /* 0x0000001fff2e7819 */ /* 0x000fc4000001142c */
[----:B------:R-:W-:Y:S01]  /*1e70*/  IADD3 RZ, P0, PT, R44, R132, RZ ;  /* 0x000000842cff7210 */ /* 0x000fe20007f1e0ff */
[----:B0-----:R-:W-:Y:S01]  /*1e80*/  IMAD.IADD R50, R45, 0x1, R105 ;  /* 0x000000012d327824 */ /* 0x001fe200078e0269 */
[----:B------:R-:W-:Y:S01]  /*1e90*/  PRMT R96, RZ, 0x7610, R96 ;  /* 0x00007610ff607816 */ /* 0x000fe20000000060 */
[--C-:B------:R-:W-:Y:S02]  /*1ea0*/  IMAD.X R51, R47, 0x1, R133.reuse, P6 ;  /* 0x000000012f337824 */ /* 0x100fe400030e0685 */
[----:B------:R-:W-:Y:S01]  /*1eb0*/  IMAD.X R55, R46, 0x1, R133, P0 ;  /* 0x000000012e377824 */ /* 0x000fe200000e0685 */
[C---:B------:R-:W-:Y:S02]  /*1ec0*/  ISETP.GT.U32.AND P0, PT, R57.reuse, R68, PT ;  /* 0x000000443900720c */ /* 0x040fe40003f04070 */
[----:B------:R-:W2:Y:S01]  /*1ed0*/  @!P4 LDG.E.U8 R96, desc[UR18][R50.64] ;  /* 0x000000123260c981 */ /* 0x000ea2000c1e1100 */
[----:B------:R-:W-:Y:S01]  /*1ee0*/  ISETP.GT.U32.AND P4, PT, R57, R66, PT ;  /* 0x000000423900720c */ /* 0x000fe20003f84070 */
[----:B------:R-:W-:Y:S01]  /*1ef0*/  IMAD.IADD R54, R44, 0x1, R105 ;  /* 0x000000012c367824 */ /* 0x000fe200078e0269 */
[----:B------:R-:W-:-:S02]  /*1f00*/  PRMT R115, RZ, 0x7610, R115 ;  /* 0x00007610ff737816 */ /* 0x000fc40000000073 */
[----:B------:R-:W-:-:S04]  /*1f10*/  ISETP.GT.U32.AND P6, PT, R57, R60, PT ;  /* 0x0000003c3900720c */ /* 0x000fc80003fc4070 */
[----:B------:R0:W3:Y:S01]  /*1f20*/  @!P5 LDG.E.U8 R115, desc[UR18][R54.64] ;  /* 0x000000123673d981 */ /* 0x0000e2000c1e1100 */
[----:B------:R-:W-:Y:S01]  /*1f30*/  ISETP.GT.U32.AND P5, PT, R57, R64, PT ;  /* 0x000000403900720c */ /* 0x000fe20003fa4070 */
[--C-:B------:R-:W-:Y:S01]  /*1f40*/  @!P0 IMAD.IADD R68, R68, 0x1, -R57.reuse ;  /* 0x0000000144448824 */ /* 0x100fe200078e0a39 */
[----:B------:R-:W-:Y:S02]  /*1f50*/  LOP3.LUT R75, R65, 0x18, RZ, 0xfc, !PT ;  /* 0x00000018414b7812 */ /* 0x000fe400078efcff */
[--C-:B------:R-:W-:Y:S02]  /*1f60*/  @!P4 IMAD.IADD R66, R66, 0x1, -R57.reuse ;  /* 0x000000014242c824 */ /* 0x100fe400078e0a39 */
[----:B------:R-:W-:Y:S01]  /*1f70*/  IABS R74, R75 ;  /* 0x0000004b004a7213 */ /* 0x000fe20000000000 */
[----:B-1----:R-:W-:Y:S01]  /*1f80*/  IMAD R48, R62, 0xf, RZ ;  /* 0x0000000f3e307824 */ /* 0x002fe200078e02ff */
[C---:B------:R-:W-:Y:S01]  /*1f90*/  ISETP.GT.U32.AND P0, PT, R57.reuse, R68, PT ;  /* 0x000000443900720c */ /* 0x040fe20003f04070 */
[----:B------:R-:W-:Y:S01]  /*1fa0*/  @!P6 IMAD.IADD R60, R60, 0x1, -R57 ;  /* 0x000000013c3ce824 */ /* 0x000fe200078e0a39 */
[----:B------:R-:W-:Y:S01]  /*1fb0*/  ISETP.GT.U32.AND P4, PT, R57, R66, PT ;  /* 0x000000423900720c */ /* 0x000fe20003f84070 */
[----:B0-----:R-:W-:Y:S01]  /*1fc0*/  IMAD.HI.U32 R54, R61, R74, RZ ;  /* 0x0000004a3d367227 */ /* 0x001fe200078e00ff */
[----:B------:R-:W-:-:S02]  /*1fd0*/  IADD3 R77, PT, PT, R0, 0x1c, R87 ;  /* 0x0000001c004d7810 */ /* 0x000fc40007ffe057 */
[----:B------:R-:W-:Y:S01]  /*1fe0*/  SHF.R.S32.HI R49, RZ, 0x1f, R48 ;  /* 0x0000001fff317819 */ /* 0x000fe20000011430 */
[----:B------:R-:W-:Y:S01]  /*1ff0*/  @!P5 IMAD.IADD R64, R64, 0x1, -R57 ;  /* 0x000000014040d824 */ /* 0x000fe200078e0a39 */
[C---:B------:R-:W-:Y:S01]  /*2000*/  IADD3 RZ, P5, PT, R48.reuse, R132, RZ ;  /* 0x0000008430ff7210 */ /* 0x040fe20007fbe0ff */
[----:B------:R-:W-:Y:S01]  /*2010*/  IMAD.MOV R54, RZ, RZ, -R54 ;  /* 0x000000ffff367224 */ /* 0x000fe200078e0a36 */
[----:B------:R-:W-:Y:S02]  /*2020*/  ISETP.GT.U32.AND P6, PT, R57, R60, PT ;  /* 0x0000003c3900720c */ /* 0x000fe40003fc4070 */
[----:B------:R-:W-:Y:S01]  /*2030*/  IABS R76, R77 ;  /* 0x0000004d004c7213 */ /* 0x000fe20000000000 */
[----:B------:R-:W-:Y:S01]  /*2040*/  IMAD.IADD R50, R48, 0x1, R105 ;  /* 0x0000000130327824 */ /* 0x000fe200078e0269 */
[----:B------:R-:W-:Y:S01]  /*2050*/  PRMT R99, RZ, 0x7610, R99 ;  /* 0x00007610ff637816 */ /* 0x000fe20000000063 */
[----:B------:R-:W-:Y:S02]  /*2060*/  IMAD.X R51, R49, 0x1, R133, P5 ;  /* 0x0000000131337824 */ /* 0x000fe400028e0685 */
[C---:B------:R-:W-:Y:S01]  /*2070*/  IMAD R54, R57.reuse, R54, R74 ;  /* 0x0000003639367224 */ /* 0x040fe200078e024a */
[C---:B------:R-:W-:Y:S01]  /*2080*/  ISETP.GT.U32.AND P5, PT, R57.reuse, R64, PT ;  /* 0x000000403900720c */ /* 0x040fe20003fa4070 */
[----:B------:R-:W-:Y:S01]  /*2090*/  @!P0 IMAD.IADD R68, R68, 0x1, -R57 ;  /* 0x0000000144448824 */ /* 0x000fe200078e0a39 */
[----:B------:R-:W-:Y:S01]  /*20a0*/  ISETP.GT.U32.AND P0, PT, R57, R52, PT ;  /* 0x000000343900720c */ /* 0x000fe20003f04070 */
[----:B------:R-:W-:Y:S01]  /*20b0*/  IMAD.HI.U32 R61, R61, R76, RZ ;  /* 0x0000004c3d3d7227 */ /* 0x000fe200078e00ff */
[----:B------:R0:W4:Y:S01]  /*20c0*/  @!P3 LDG.E.U8 R99, desc[UR18][R50.64] ;  /* 0x000000123263b981 */ /* 0x000122000c1e1100 */
[----:B------:R-:W-:-:S02]  /*20d0*/  ISETP.GT.U32.AND P3, PT, R57, R58, PT ;  /* 0x0000003a3900720c */ /* 0x000fc40003f64070 */
[----:B------:R-:W-:Y:S01]  /*20e0*/  @!P4 IMAD.IADD R66, R66, 0x1, -R57 ;  /* 0x000000014242c824 */ /* 0x000fe200078e0a39 */
[----:B------:R-:W-:Y:S01]  /*20f0*/  ISETP.GT.U32.AND P4, PT, R57, R54, PT ;  /* 0x000000363900720c */ /* 0x000fe20003f84070 */
[----:B------:R-:W-:Y:S02]  /*2100*/  IMAD.MOV R61, RZ, RZ, -R61 ;  /* 0x000000ffff3d7224 */ /* 0x000fe400078e0a3d */
[--C-:B------:R-:W-:Y:S01]  /*2110*/  @!P6 IMAD.IADD R60, R60, 0x1, -R57.reuse ;  /* 0x000000013c3ce824 */ /* 0x100fe200078e0a39 */
[----:B------:R-:W-:Y:S01]  /*2120*/  ISETP.GE.AND P6, PT, R65, RZ, PT ;  /* 0x000000ff4100720c */ /* 0x000fe20003fc6270 */
[C---:B------:R-:W-:Y:S02]  /*2130*/  IMAD R74, R57.reuse, R61, R76 ;  /* 0x0000003d394a7224 */ /* 0x040fe400078e024c */
[--C-:B------:R-:W-:Y:S02]  /*2140*/  @!P5 IMAD.IADD R64, R64, 0x1, -R57.reuse ;  /* 0x000000014040d824 */ /* 0x100fe400078e0a39 */
[----:B------:R-:W-:Y:S01]  /*2150*/  @!P0 IMAD.IADD R52, R52, 0x1, -R57 ;  /* 0x0000000134348824 */ /* 0x000fe200078e0a39 */
[----:B------:R-:W-:-:S02]  /*2160*/  ISETP.GT.U32.AND P5, PT, R57, R74, PT ;  /* 0x0000004a3900720c */ /* 0x000fc40003fa4070 */
[----:B------:R-:W-:Y:S01]  /*2170*/  ISETP.GE.AND P0, PT, R70, RZ, PT ;  /* 0x000000ff4600720c */ /* 0x000fe20003f06270 */
[--C-:B------:R-:W-:Y:S01]  /*2180*/  @!P4 IMAD.IADD R54, R54, 0x1, -R57.reuse ;  /* 0x000000013636c824 */ /* 0x100fe200078e0a39 */
[----:B------:R-:W-:Y:S01]  /*2190*/  ISETP.GE.AND P4, PT, R69, RZ, PT ;  /* 0x000000ff4500720c */ /* 0x000fe20003f86270 */
[----:B------:R-:W-:Y:S01]  /*21a0*/  @!P3 IMAD.IADD R58, R58, 0x1, -R57 ;  /* 0x000000013a3ab824 */ /* 0x000fe200078e0a39 */
[----:B------:R-:W-:Y:S01]  /*21b0*/  ISETP.GE.AND P3, PT, R71, RZ, PT ;  /* 0x000000ff4700720c */ /* 0x000fe20003f66270 */
[----:B------:R-:W-:-:S03]  /*21c0*/  @!P6 IMAD.MOV R68, RZ, RZ, -R68 ;  /* 0x000000ffff44e224 */ /* 0x000fc600078e0a44 */
[----:B------:R-:W-:-:S03]  /*21d0*/  ISETP.GT.U32.AND P6, PT, R57, R58, PT ;  /* 0x0000003a3900720c */ /* 0x000fc60003fc4070 */
[----:B------:R-:W-:Y:S01]  /*21e0*/  @!P5 IMAD.IADD R74, R74, 0x1, -R57 ;  /* 0x000000014a4ad824 */ /* 0x000fe200078e0a39 */
[C---:B------:R-:W-:Y:S01]  /*21f0*/  ISETP.GT.U32.AND P5, PT, R57.reuse, R52, PT ;  /* 0x000000343900720c */ /* 0x040fe20003fa4070 */
[----:B------:R-:W-:Y:S01]  /*2200*/  @!P0 IMAD.MOV R64, RZ, RZ, -R64 ;  /* 0x000000ffff408224 */ /* 0x000fe200078e0a40 */
[----:B------:R-:W-:Y:S01]  /*2210*/  ISETP.GT.U32.AND P0, PT, R57, R54, PT ;  /* 0x000000363900720c */ /* 0x000fe20003f04070 */
[----:B------:R-:W-:Y:S01]  /*2220*/  @!P4 IMAD.MOV R60, RZ, RZ, -R60 ;  /* 0x000000ffff3cc224 */ /* 0x000fe200078e0a3c */
[----:B------:R-:W-:Y:S01]  /*2230*/  ISETP.GE.AND P4, PT, R67, RZ, PT ;  /* 0x000000ff4300720c */ /* 0x000fe20003f86270 */
[----:B------:R-:W-:Y:S01]  /*2240*/  @!P3 IMAD.MOV R66, RZ, RZ, -R66 ;  /* 0x000000ffff42b224 */ /* 0x000fe200078e0a42 */
[----:B------:R-:W-:-:S03]  /*2250*/  ISETP.GT.U32.AND P3, PT, R57, R74, PT ;  /* 0x0000004a3900720c */ /* 0x000fc60003f64070 */
[--C-:B------:R-:W-:Y:S01]  /*2260*/  @!P6 IMAD.IADD R58, R58, 0x1, -R57.reuse ;  /* 0x000000013a3ae824 */ /* 0x100fe200078e0a39 */
[----:B------:R-:W-:Y:S01]  /*2270*/  ISETP.GE.AND P6, PT, R72, RZ, PT ;  /* 0x000000ff4800720c */ /* 0x000fe20003fc6270 */
[----:B0-----:R-:W-:Y:S02]  /*2280*/  IMAD R50, R62, 0x12, RZ ;  /* 0x000000123e327824 */ /* 0x001fe400078e02ff */
[--C-:B------:R-:W-:Y:S01]  /*2290*/  @!P5 IMAD.IADD R52, R52, 0x1, -R57.reuse ;  /* 0x000000013434d824 */ /* 0x100fe200078e0a39 */
[----:B------:R-:W-:Y:S01]  /*22a0*/  ISETP.GE.AND P5, PT, R77, RZ, PT ;  /* 0x000000ff4d00720c */ /* 0x000fe20003fa6270 */
[--C-:B------:R-:W-:Y:S01]  /*22b0*/  @!P0 IMAD.IADD R54, R54, 0x1, -R57.reuse ;  /* 0x0000000136368824 */ /* 0x100fe200078e0a39 */
[----:B------:R-:W-:Y:S01]  /*22c0*/  ISETP.GE.AND P0, PT, R75, RZ, PT ;  /* 0x000000ff4b00720c */ /* 0x000fe20003f06270 */
[----:B------:R-:W-:Y:S01]  /*22d0*/  @!P4 IMAD.MOV R58, RZ, RZ, -R58 ;  /* 0x000000ffff3ac224 */ /* 0x000fe200078e0a3a */
[----:B------:R-:W-:Y:S01]  /*22e0*/  SHF.R.S32.HI R51, RZ, 0x1f, R50 ;  /* 0x0000001fff337819 */ /* 0x000fe20000011432 */
[----:B------:R-:W-:Y:S01]  /*22f0*/  IMAD.MOV.U32 R70, RZ, RZ, R52 ;  /* 0x000000ffff467224 */ /* 0x000fe200078e0034 */
[----:B------:R-:W-:Y:S01]  /*2300*/  IADD3 RZ, P4, PT, R50, R132, RZ ;  /* 0x0000008432ff7210 */ /* 0x000fe20007f9e0ff */
[----:B------:R-:W-:Y:S01]  /*2310*/  @!P3 IMAD.IADD R74, R74, 0x1, -R57 ;  /* 0x000000014a4ab824 */ /* 0x000fe200078e0a39 */
[----:B------:R-:W-:Y:S01]  /*2320*/  SHF.R.U32.HI R52, RZ, 0xc, R73 ;  /* 0x0000000cff347819 */ /* 0x000fe20000011649 */
[----:B------:R-:W-:Y:S01]  /*2330*/  @!P6 IMAD.MOV R70, RZ, RZ, -R70 ;  /* 0x000000ffff46e224 */ /* 0x000fe200078e0a46 */
[----:B------:R-:W-:Y:S01]  /*2340*/  ISETP.NE.AND P6, PT, R53, RZ, PT ;  /* 0x000000ff3500720c */ /* 0x000fe20003fc5270 */
[----:B------:R-:W-:Y:S01]  /*2350*/  IMAD.X R61, R51, 0x1, R133, P4 ;  /* 0x00000001333d7824 */ /* 0x000fe200020e0685 */
[----:B------:R-:W-:Y:S01]  /*2360*/  LOP3.LUT R57, RZ, R53, RZ, 0x33, !PT ;  /* 0x00000035ff397212 */ /* 0x000fe200078e33ff */
[----:B------:R-:W-:Y:S01]  /*2370*/  IMAD R53, R62, 0x13, RZ ;  /* 0x000000133e357824 */ /* 0x000fe200078e02ff */
[----:B------:R-:W-:Y:S01]  /*2380*/  LOP3.LUT P4, RZ, R52, 0x1, RZ, 0xc0, !PT ;  /* 0x0000000134ff7812 */ /* 0x000fe2000788c0ff */
[----:B------:R-:W-:Y:S01]  /*2390*/  IMAD.MOV.U32 R78, RZ, RZ, R74 ;  /* 0x000000ffff4e7224 */ /* 0x000fe200078e004a */
[----:B------:R-:W-:Y:S01]  /*23a0*/  SHF.R.U32.HI R55, RZ, 0xd, R73 ;  /* 0x0000000dff377819 */ /* 0x000fe20000011649 */
[----:B------:R-:W-:-:S02]  /*23b0*/  VIADD R52, R56, 0x1f ;  /* 0x0000001f38347836 */ /* 0x000fc40000000000 */
[----:B------:R-:W-:Y:S01]  /*23c0*/  IMAD.MOV.U32 R76, RZ, RZ, R54 ;  /* 0x000000ffff4c7224 */ /* 0x000fe200078e0036 */
[----:B------:R-:W-:Y:S01]  /*23d0*/  LOP3.LUT P3, RZ, R55, 0x1, RZ, 0xc0, !PT ;  /* 0x0000000137ff7812 */ /* 0x000fe2000786c0ff */
[----:B------:R-:W-:Y:S01]  /*23e0*/  @!P5 IMAD.MOV R78, RZ, RZ, -R78 ;  /* 0x000000ffff4ed224 */ /* 0x000fe200078e0a4e */
[----:B------:R-:W-:Y:S01]  /*23f0*/  SHF.R.S32.HI R54, RZ, 0x1f, R53 ;  /* 0x0000001fff367819 */ /* 0x000fe20000011435 */
[----:B------:R-:W-:Y:S01]  /*2400*/  @!P0 IMAD.MOV R76, RZ, RZ, -R76 ;  /* 0x000000ffff4c8224 */ /* 0x000fe200078e0a4c */
[----:B------:R-:W-:Y:S02]  /*2410*/  IADD3 RZ, P5, PT, R53, R132, RZ ;  /* 0x0000008435ff7210 */ /* 0x000fe40007fbe0ff */
[----:B------:R-:W-:Y:S02]  /*2420*/  LOP3.LUT R55, R59, 0x1f, RZ, 0xc0, !PT ;  /* 0x0000001f3b377812 */ /* 0x000fe400078ec0ff */
[----:B------:R-:W-:Y:S01]  /*2430*/  ISETP.GT.AND P0, PT, R52, 0x1f, PT ;  /* 0x0000001f3400780c */ /* 0x000fe20003f04270 */
[----:B------:R-:W-:Y:S01]  /*2440*/  IMAD.X R65, R54, 0x1, R133, P5 ;  /* 0x0000000136417824 */ /* 0x000fe200028e0685 */
[----:B------:R-:W-:-:S02]  /*2450*/  SHF.R.U32.HI R67, RZ, 0xb, R73 ;  /* 0x0000000bff437819 */ /* 0x000fc40000011649 */
[----:B------:R-:W-:Y:S01]  /*2460*/  SEL R74, R57, R64, !P6 ;  /* 0x00000040394a7207 */ /* 0x000fe20007000000 */
[----:B------:R-:W-:Y:S01]  /*2470*/  IMAD.IADD R64, R53, 0x1, R105 ;  /* 0x0000000135407824 */ /* 0x000fe200078e0269 */
[----:B------:R-:W-:Y:S02]  /*2480*/  PRMT R125, RZ, 0x7610, R125 ;  /* 0x00007610ff7d7816 */ /* 0x000fe4000000007d */
[----:B------:R-:W-:Y:S01]  /*2490*/  ISETP.LT.AND P0, PT, R55, R56, P0 ;  /* 0x000000383700720c */ /* 0x000fe20000701270 */
[----:B------:R-:W-:Y:S01]  /*24a0*/  IMAD R56, R62, 0x14, RZ ;  /* 0x000000143e387824 */ /* 0x000fe200078e02ff */
[----:B------:R-:W-:Y:S02]  /*24b0*/  LOP3.LUT P5, RZ, R67, 0x1, RZ, 0xc0, !PT ;  /* 0x0000000143ff7812 */ /* 0x000fe400078ac0ff */
[C---:B------:R-:W-:Y:S01]  /*24c0*/  SEL R72, R57.reuse, R68, !P6 ;  /* 0x0000004439487207 */ /* 0x040fe20007000000 */
[----:B------:R-:W4:Y:S01]  /*24d0*/  @P4 LDG.E.U8 R125, desc[UR18][R64.64] ;  /* 0x00000012407d4981 */ /* 0x000f22000c1e1100 */
[----:B------:R-:W-:Y:S01]  /*24e0*/  SEL R75, R57, R60, !P6 ;  /* 0x0000003c394b7207 */ /* 0x000fe20007000000 */
[----:B------:R-:W-:Y:S01]  /*24f0*/  IMAD.IADD R60, R50, 0x1, R105 ;  /* 0x00000001323c7824 */ /* 0x000fe200078e0269 */
[----:B------:R-:W-:-:S02]  /*2500*/  PRMT R122, RZ, 0x7610, R122 ;  /* 0x00007610ff7a7816 */ /* 0x000fc4000000007a */
[C---:B------:R-:W-:Y:S02]  /*2510*/  SEL R71, R57.reuse, R66, !P6 ;  /* 0x0000004239477207 */ /* 0x040fe40007000000 */
[C---:B------:R-:W-:Y:S02]  /*2520*/  SEL R68, R57.reuse, R58, !P6 ;  /* 0x0000003a39447207 */ /* 0x040fe40007000000 */
[C---:B------:R-:W-:Y:S01]  /*2530*/  SEL R70, R57.reuse, R70, !P6 ;  /* 0x0000004639467207 */ /* 0x040fe20007000000 */
[----:B------:R0:W4:Y:S01]  /*2540*/  @P3 LDG.E.U8 R122, desc[UR18][R60.64] ;  /* 0x000000123c7a3981 */ /* 0x000122000c1e1100 */
[C---:B------:R-:W-:Y:S02]  /*2550*/  SEL R69, R57.reuse, R76, !P6 ;  /* 0x0000004c39457207 */ /* 0x040fe40007000000 */
[----:B------:R-:W-:Y:S02]  /*2560*/  SEL R80, R57, R78, !P6 ;  /* 0x0000004e39507207 */ /* 0x000fe40007000000 */
[----:B------:R-:W-:-:S02]  /*2570*/  SHF.R.S32.HI R57, RZ, 0x1f, R56 ;  /* 0x0000001fff397819 */ /* 0x000fc40000011438 */
[C---:B------:R-:W-:Y:S02]  /*2580*/  IADD3 RZ, P4, PT, R56.reuse, R132, RZ ;  /* 0x0000008438ff7210 */ /* 0x040fe40007f9e0ff */
[----:B------:R-:W-:Y:S01]  /*2590*/  SHF.R.U32.HI R58, RZ, 0x6, R73 ;  /* 0x00000006ff3a7819 */ /* 0x000fe20000011649 */
[----:B------:R-:W-:Y:S01]  /*25a0*/  IMAD.IADD R66, R56, 0x1, R105 ;  /* 0x0000000138427824 */ /* 0x000fe200078e0269 */
[----:B------:R-:W-:Y:S01]  /*25b0*/  PRMT R116, RZ, 0x7610, R116 ;  /* 0x00007610ff747816 */ /* 0x000fe20000000074 */
[----:B------:R-:W-:Y:S01]  /*25c0*/  IMAD.X R67, R57, 0x1, R133, P4 ;  /* 0x0000000139437824 */ /* 0x000fe200020e0685 */
[----:B------:R-:W-:Y:S01]  /*25d0*/  LOP3.LUT P3, RZ, R58, 0x1, RZ, 0xc0, !PT ;  /* 0x000000013aff7812 */ /* 0x000fe2000786c0ff */
[----:B------:R-:W-:Y:S01]  /*25e0*/  IMAD R58, R62, 0x19, RZ ;  /* 0x000000193e3a7824 */ /* 0x000fe200078e02ff */
[----:B0-----:R-:W-:Y:S02]  /*25f0*/  LOP3.LUT R60, R59, 0x1f, RZ, 0xc0, !PT ;  /* 0x0000001f3b3c7812 */ /* 0x001fe400078ec0ff */
[----:B------:R-:W4:Y:S02]  /*2600*/  @P5 LDG.E.U8 R116, desc[UR18][R66.64] ;  /* 0x0000001242745981 */ /* 0x000f24000c1e1100 */
[----:B------:R-:W-:-:S02]  /*2610*/  SHF.R.S32.HI R59, RZ, 0x1f, R58 ;  /* 0x0000001fff3b7819 */ /* 0x000fc4000001143a */
[----:B------:R-:W-:Y:S01]  /*2620*/  IADD3 RZ, P5, PT, R58, R132, RZ ;  /* 0x000000843aff7210 */ /* 0x000fe20007fbe0ff */
[----:B------:R-:W-:Y:S01]  /*2630*/  IMAD R79, R60, R63, RZ ;  /* 0x0000003f3c4f7224 */ /* 0x000fe200078e02ff */
[----:B------:R-:W-:Y:S01]  /*2640*/  SHF.R.U32.HI R61, RZ, 0xa, R73 ;  /* 0x0000000aff3d7819 */ /* 0x000fe20000011649 */
[----:B------:R-:W-:Y:S01]  /*2650*/  IMAD.IADD R64, R58, 0x1, R105 ;  /* 0x000000013a407824 */ /* 0x000fe200078e0269 */
[----:B------:R-:W-:Y:S01]  /*2660*/  PRMT R131, RZ, 0x7610, R131 ;  /* 0x00007610ff837816 */ /* 0x000fe20000000083 */
[----:B------:R-:W-:Y:S01]  /*2670*/  IMAD.X R65, R59, 0x1, R133, P5 ;  /* 0x000000013b417824 */ /* 0x000fe200028e0685 */
[----:B------:R-:W-:Y:S01]  /*2680*/  LOP3.LUT P4, RZ, R61, 0x1, RZ, 0xc0, !PT ;  /* 0x000000013dff7812 */ /* 0x000fe2000788c0ff */
[----:B------:R-:W-:Y:S01]  /*2690*/  IMAD R60, R62, 0x15, RZ ;  /* 0x000000153e3c7824 */ /* 0x000fe200078e02ff */
[----:B------:R-:W-:Y:S02]  /*26a0*/  SHF.R.U32.HI R61, RZ, 0x9, R73 ;  /* 0x00000009ff3d7819 */ /* 0x000fe40000011649 */
[----:B------:R-:W-:Y:S01]  /*26b0*/  IADD3 R78, P5, PT, R79, UR22, RZ ;  /* 0x000000164f4e7c10 */ /* 0x000fe2000ffbe0ff */
[----:B------:R0:W4:Y:S01]  /*26c0*/  @P3 LDG.E.U8 R131, desc[UR18][R64.64] ;  /* 0x0000001240833981 */ /* 0x000122000c1e1100 */
[----:B------:R-:W-:Y:S01]  /*26d0*/  LOP3.LUT P3, RZ, R61, 0x1, RZ, 0xc0, !PT ;  /* 0x000000013dff7812 */ /* 0x000fe2000786c0ff */
[----:B------:R-:W-:Y:S01]  /*26e0*/  IMAD R72, R72, UR4, RZ ;  /* 0x0000000448487c24 */ /* 0x000fe2000f8e02ff */
[----:B------:R-:W-:Y:S01]  /*26f0*/  LEA.HI.X.SX32 R79, R79, UR23, 0x1, P5 ;  /* 0x000000174f4f7c11 */ /* 0x000fe2000a8f0eff */
[----:B------:R-:W-:Y:S01]  /*2700*/  IMAD R71, R71, UR4, RZ ;  /* 0x0000000447477c24 */ /* 0x000fe2000f8e02ff */
[----:B------:R-:W-:-:S02]  /*2710*/  SHF.R.S32.HI R61, RZ, 0x1f, R60 ;  /* 0x0000001fff3d7819 */ /* 0x000fc4000001143c */
[----:B------:R-:W-:Y:S01]  /*2720*/  IADD3 RZ, P5, PT, R60, R132, RZ ;  /* 0x000000843cff7210 */ /* 0x000fe20007fbe0ff */
[----:B------:R-:W-:Y:S01]  /*2730*/  IMAD R74, R74, UR4, RZ ;  /* 0x000000044a4a7c24 */ /* 0x000fe2000f8e02ff */
[-C--:B0-----:R-:W-:Y:S01]  /*2740*/  IADD3 R64, P6, PT, R72, R78.reuse, RZ ;  /* 0x0000004e48407210 */ /* 0x081fe20007fde0ff */
[----:B------:R-:W-:Y:S02]  /*2750*/  IMAD R75, R75, UR4, RZ ;  /* 0x000000044b4b7c24 */ /* 0x000fe4000f8e02ff */
[----:B------:R-:W-:Y:S01]  /*2760*/  IMAD.X R135, R61, 0x1, R133, P5 ;  /* 0x000000013d877824 */ /* 0x000fe200028e0685 */
[-C--:B------:R-:W-:Y:S01]  /*2770*/  IADD3 R66, P5, PT, R71, R78.reuse, RZ ;  /* 0x0000004e47427210 */ /* 0x080fe20007fbe0ff */
[----:B------:R-:W-:Y:S01]  /*2780*/  IMAD R76, R68, UR4, RZ ;  /* 0x00000004444c7c24 */ /* 0x000fe2000f8e02ff */
[----:B------:R-:W-:Y:S01]  /*2790*/  LEA.HI.X.SX32 R65, R72, R79, 0x1, P6 ;  /* 0x0000004f48417211 */ /* 0x000fe200030f0eff */
[----:B------:R-:W-:Y:S01]  /*27a0*/  IMAD R77, R70, UR4, RZ ;  /* 0x00000004464d7c24 */ /* 0x000fe2000f8e02ff */
[----:B------:R-:W-:-:S02]  /*27b0*/  IADD3 R68, P6, PT, R74, R78, RZ ;  /* 0x0000004e4a447210 */ /* 0x000fc40007fde0ff */
[-C--:B------:R-:W-:Y:S02]  /*27c0*/  LEA.HI.X.SX32 R67, R71, R79.reuse, 0x1, P5 ;  /* 0x0000004f47437211 */ /* 0x080fe400028f0eff */
[-C--:B------:R-:W-:Y:S01]  /*27d0*/  IADD3 R70, P5, PT, R75, R78.reuse, RZ ;  /* 0x0000004e4b467210 */ /* 0x080fe20007fbe0ff */
[----:B------:R-:W-:Y:S01]  /*27e0*/  IMAD R81, R69, UR4, RZ ;  /* 0x0000000445517c24 */ /* 0x000fe2000f8e02ff */
[-C--:B------:R-:W-:Y:S01]  /*27f0*/  LEA.HI.X.SX32 R69, R74, R79.reuse, 0x1, P6 ;  /* 0x0000004f4a457211 */ /* 0x080fe200030f0eff */
[----:B------:R-:W-:Y:S01]  /*2800*/  IMAD R80, R80, UR4, RZ ;  /* 0x0000000450507c24 */ /* 0x000fe2000f8e02ff */
[-C--:B------:R-:W-:Y:S02]  /*2810*/  IADD3 R72, P6, PT, R76, R78.reuse, RZ ;  /* 0x0000004e4c487210 */ /* 0x080fe40007fde0ff */
[----:B------:R-:W-:Y:S02]  /*2820*/  LEA.HI.X.SX32 R71, R75, R79, 0x1, P5 ;  /* 0x0000004f4b477211 */ /* 0x000fe400028f0eff */
[----:B------:R-:W-:-:S02]  /*2830*/  IADD3 R74, P5, PT, R77, R78, RZ ;  /* 0x0000004e4d4a7210 */ /* 0x000fc40007fbe0ff */
[----:B------:R-:W-:Y:S02]  /*2840*/  SHF.R.U32.HI R82, RZ, 0x8, R73 ;  /* 0x00000008ff527819 */ /* 0x000fe40000011649 */
[-C--:B------:R-:W-:Y:S02]  /*2850*/  LEA.HI.X.SX32 R73, R76, R79.reuse, 0x1, P6 ;  /* 0x0000004f4c497211 */ /* 0x080fe400030f0eff */
[-C--:B------:R-:W-:Y:S02]  /*2860*/  IADD3 R76, P6, PT, R81, R78.reuse, RZ ;  /* 0x0000004e514c7210 */ /* 0x080fe40007fde0ff */
[-C--:B------:R-:W-:Y:S02]  /*2870*/  LEA.HI.X.SX32 R75, R77, R79.reuse, 0x1, P5 ;  /* 0x0000004f4d4b7211 */ /* 0x080fe400028f0eff */
[----:B------:R-:W-:Y:S01]  /*2880*/  IADD3 R78, P5, PT, R80, R78, RZ ;  /* 0x0000004e504e7210 */ /* 0x000fe20007fbe0ff */
[----:B------:R-:W-:Y:S01]  /*2890*/  IMAD.IADD R134, R60, 0x1, R105 ;  /* 0x000000013c867824 */ /* 0x000fe200078e0269 */
[----:B------:R-:W-:-:S02]  /*28a0*/  LEA.HI.X.SX32 R77, R81, R79, 0x1, P6 ;  /* 0x0000004f514d7211 */ /* 0x000fc400030f0eff */
[----:B------:R-:W-:Y:S02]  /*28b0*/  PRMT R119, RZ, 0x7610, R119 ;  /* 0x00007610ff777816 */ /* 0x000fe40000000077 */
[----:B------:R-:W-:Y:S01]  /*28c0*/  LEA.HI.X.SX32 R79, R80, R79, 0x1, P5 ;  /* 0x0000004f504f7211 */ /* 0x000fe200028f0eff */
[----:B------:R-:W-:Y:S01]  /*28d0*/  IMAD R80, R62, 0x16, RZ ;  /* 0x000000163e507824 */ /* 0x000fe200078e02ff */
[----:B------:R-:W-:Y:S02]  /*28e0*/  LOP3.LUT P6, RZ, R82, 0x1, RZ, 0xc0, !PT ;  /* 0x0000000152ff7812 */ /* 0x000fe400078cc0ff */
[----:B------:R0:W4:Y:S01]  /*28f0*/  @P4 LDG.E.U8 R119, desc[UR18][R134.64] ;  /* 0x0000001286774981 */ /* 0x000122000c1e1100 */
[----:B------:R-:W-:Y:S01]  /*2900*/  IMAD R81, R62, 0x17, RZ ;  /* 0x000000173e517824 */ /* 0x000fe200078e02ff */
[----:B------:R-:W-:Y:S02]  /*2910*/  SHF.R.S32.HI R82, RZ, 0x1f, R80 ;  /* 0x0000001fff527819 */ /* 0x000fe40000011450 */
[----:B------:R-:W-:Y:S01]  /*2920*/  IADD3 RZ, P4, PT, R80, R132, RZ ;  /* 0x0000008450ff7210 */ /* 0x000fe20007f9e0ff */
[----:B------:R-:W-:Y:S01]  /*2930*/  IMAD R83, R62, 0x1f, RZ ;  /* 0x0000001f3e537824 */ /* 0x000fe200078e02ff */
[----:B------:R-:W-:-:S03]  /*2940*/  SHF.R.S32.HI R84, RZ, 0x1f, R81 ;  /* 0x0000001fff547819 */ /* 0x000fc60000011451 */
[----:B------:R-:W-:Y:S01]  /*2950*/  IMAD.X R137, R82, 0x1, R133, P4 ;  /* 0x0000000152897824 */ /* 0x000fe200020e0685 */
[----:B------:R-:W-:Y:S02]  /*2960*/  IADD3 RZ, P4, PT, R81, R132, RZ ;  /* 0x0000008451ff7210 */ /* 0x000fe40007f9e0ff */
[----:B------:R-:W-:-:S03]  /*2970*/  SHF.R.S32.HI R85, RZ, 0x1f, R83 ;  /* 0x0000001fff557819 */ /* 0x000fc60000011453 */
[----:B0-----:R-:W-:Y:S01]  /*2980*/  IMAD.X R135, R84, 0x1, R133, P4 ;  /* 0x0000000154877824 */ /* 0x001fe200020e0685 */
[----:B------:R-:W-:Y:S01]  /*2990*/  IADD3 R132, P4, PT, R83, R132, RZ ;  /* 0x0000008453847210 */ /* 0x000fe20007f9e0ff */
[--C-:B------:R-:W-:Y:S01]  /*29a0*/  IMAD.IADD R136, R80, 0x1, R105.reuse ;  /* 0x0000000150887824 */ /* 0x100fe200078e0269 */
[----:B------:R-:W-:Y:S01]  /*29b0*/  PRMT R108, RZ, 0x7610, R108 ;  /* 0x00007610ff6c7816 */ /* 0x000fe2000000006c */
[----:B------:R-:W-:Y:S01]  /*29c0*/  IMAD.IADD R134, R81, 0x1, R105 ;  /* 0x0000000151867824 */ /* 0x000fe200078e0269 */
[----:B------:R-:W-:Y:S01]  /*29d0*/  PRMT R103, RZ, 0x7610, R103 ;  /* 0x00007610ff677816 */ /* 0x000fe20000000067 */
[----:B------:R-:W-:Y:S01]  /*29e0*/  IMAD.X R133, R85, 0x1, R133, P4 ;  /* 0x0000000155857824 */ /* 0x000fe200020e0685 */
[----:B------:R-:W-:Y:S02]  /*29f0*/  PRMT R105, RZ, 0x7610, R105 ;  /* 0x00007610ff697816 */ /* 0x000fe40000000069 */
[----:B------:R-:W-:Y:S01]  /*2a00*/  PRMT R100, RZ, 0x7610, R100 ;  /* 0x00007610ff647816 */ /* 0x000fe20000000064 */
[----:B------:R-:W4:Y:S01]  /*2a10*/  @P3 LDG.E.U8 R108, desc[UR18][R136.64] ;  /* 0x00000012886c3981 */ /* 0x000f22000c1e1100 */
[----:B------:R-:W-:-:S02]  /*2a20*/  PRMT R102, RZ, 0x7610, R102 ;  /* 0x00007610ff667816 */ /* 0x000fc40000000066 */
[----:B------:R-:W-:Y:S01]  /*2a30*/  PRMT R104, RZ, 0x7610, R104 ;  /* 0x00007610ff687816 */ /* 0x000fe20000000068 */
[----:B------:R-:W4:Y:S01]  /*2a40*/  @P6 LDG.E.U8 R103, desc[UR18][R134.64] ;  /* 0x0000001286676981 */ /* 0x000f22000c1e1100 */
[----:B------:R-:W-:Y:S02]  /*2a50*/  PRMT R106, RZ, 0x7610, R106 ;  /* 0x00007610ff6a7816 */ /* 0x000fe4000000006a */
[----:B------:R-:W-:Y:S01]  /*2a60*/  PRMT R101, RZ, 0x7610, R101 ;  /* 0x00007610ff657816 */ /* 0x000fe20000000065 */
[----:B------:R-:W4:Y:S01]  /*2a70*/  @!P2 LDG.E.U8 R105, desc[UR18][R132.64] ;  /* 0x000000128469a981 */ /* 0x000f22000c1e1100 */
[----:B------:R-:W-:Y:S02]  /*2a80*/  PRMT R107, RZ, 0x7610, R107 ;  /* 0x00007610ff6b7816 */ /* 0x000fe4000000006b */
[----:B------:R-:W-:Y:S01]  /*2a90*/  PRMT R109, RZ, 0x7610, R109 ;  /* 0x00007610ff6d7816 */ /* 0x000fe2000000006d */
[----:B------:R-:W4:Y:S01]  /*2aa0*/  @P0 LDG.E.U8 R100, desc[UR18][R64.64] ;  /* 0x0000001240640981 */ /* 0x000f22000c1e1100 */
[----:B------:R-:W-:-:S03]  /*2ab0*/  PRMT R111, RZ, 0x7610, R111 ;  /* 0x00007610ff6f7816 */ /* 0x000fc6000000006f */
[----:B------:R-:W4:Y:S04]  /*2ac0*/  @P0 LDG.E.U8 R102, desc[UR18][R68.64] ;  /* 0x0000001244660981 */ /* 0x000f28000c1e1100 */
[----:B------:R-:W4:Y:S04]  /*2ad0*/  @P0 LDG.E.U8 R104, desc[UR18][R72.64] ;  /* 0x0000001248680981 */ /* 0x000f28000c1e1100 */
[----:B------:R-:W4:Y:S04]  /*2ae0*/  @P0 LDG.E.U8 R106, desc[UR18][R76.64] ;  /* 0x000000124c6a0981 */ /* 0x000f28000c1e1100 */
[----:B------:R-:W4:Y:S04]  /*2af0*/  @P0 LDG.E.U8 R101, desc[UR18][R66.64] ;  /* 0x0000001242650981 */ /* 0x000f28000c1e1100 */
[----:B------:R-:W4:Y:S04]  /*2b00*/  @P0 LDG.E.U8 R107, desc[UR18][R70.64] ;  /* 0x00000012466b0981 */ /* 0x000f28000c1e1100 */
[----:B------:R-:W4:Y:S04]  /*2b10*/  @P0 LDG.E.U8 R109, desc[UR18][R74.64] ;  /* 0x000000124a6d0981 */ /* 0x000f28000c1e1100 */
[----:B------:R-:W4:Y:S01]  /*2b20*/  @P0 LDG.E.U8 R111, desc[UR18][R78.64] ;  /* 0x000000124e6f0981 */ /* 0x000f22000c1e1100 */
[----:B------:R-:W-:-:S04]  /*2b30*/  @!UP1 UIADD3 UR4, UPT, UPT, -UR6, 0x100000, URZ ;  /* 0x0010000006049890 */ /* 0x000fc8000fffe1ff */
[----:B------:R-:W-:Y:S02]  /*2b40*/  @!UP1 USHF.L.U32 UR5, UR4, 0xb, URZ ;  /* 0x0000000b04059899 */ /* 0x000fe400080006ff */
[----:B------:R-:W-:Y:S01]  /*2b50*/  @!UP1 USHF.L.U32 UR4, UR4, 0x1, URZ ;  /* 0x0000000104049899 */ /* 0x000fe200080006ff */
[----:B------:R-:W-:Y:S01]  /*2b60*/  VOTEU.ALL UP1, P1 ;  /* 0x0000000000ff7886 */ /* 0x000fe20000820000 */
[----:B------:R-:W-:Y:S02]  /*2b70*/  ISETP.NE.U32.AND P0, PT, R87, RZ, PT ;  /* 0x000000ff5700720c */ /* 0x000fe40003f05070 */
[C---:B------:R-:W-:Y:S02]  /*2b80*/  LOP3.LUT R86, R3.reuse, 0x10, RZ, 0x3c, !PT ;  /* 0x0000001003567812 */ /* 0x040fe400078e3cff */
[C---:B------:R-:W-:Y:S02]  /*2b90*/  LOP3.LUT R87, R3.reuse, 0x20, RZ, 0x3c, !PT ;  /* 0x0000002003577812 */ /* 0x040fe400078e3cff */
[----:B------:R-:W-:-:S04]  /*2ba0*/  LOP3.LUT R88, R3, 0x30, RZ, 0x3c, !PT ;  /* 0x0000003003587812 */ /* 0x000fc800078e3cff */
[----:B------:R0:W1:Y:S01]  /*2bb0*/  @!UP1 SYNCS.EXCH.64 URZ, [UR16+0x2808], UR4 ;  /* 0x0028080410ff95b2 */ /* 0x0000620008000100 */
[----:B--2---:R-:W-:Y:S04]  /*2bc0*/  STS.U8 [R3+UR16], R128 ;  /* 0x0000008003007988 */ /* 0x004fe80008000010 */
[----:B------:R-:W-:Y:S04]  /*2bd0*/  STS.U8 [R3+UR16+0x400], R126 ;  /* 0x0004007e03007988 */ /* 0x000fe80008000010 */
[----:B-----5:R-:W-:Y:S04]  /*2be0*/  STS.U8 [R3+UR16+0x800], R124 ;  /* 0x0008007c03007988 */ /* 0x020fe80008000010 */
[----:B------:R2:W-:Y:S04]  /*2bf0*/  STS.U8 [R3+UR16+0xc00], R90 ;  /* 0x000c005a03007988 */ /* 0x0005e80008000010 */
[----:B---3--:R3:W-:Y:S04]  /*2c00*/  STS.U8 [R86+UR16+0x80], R89 ;  /* 0x0000805956007988 */ /* 0x0087e80008000010 */
[----:B------:R-:W-:Y:S01]  /*2c10*/  STS.U8 [R86+UR16+0x480], R129 ;  /* 0x0004808156007988 */ /* 0x000fe20008000010 */
[----:B--2---:R-:W-:-:S03]  /*2c20*/  LOP3.LUT R90, R3, 0x50, RZ, 0x3c, !PT ;  /* 0x00000050035a7812 */ /* 0x004fc600078e3cff */
[----:B------:R-:W-:Y:S01]  /*2c30*/  STS.U8 [R86+UR16+0x880], R127 ;  /* 0x0008807f56007988 */ /* 0x000fe20008000010 */
[C---:B---3--:R-:W-:Y:S02]  /*2c40*/  LOP3.LUT R89, R3.reuse, 0x40, RZ, 0x3c, !PT ;  /* 0x0000004003597812 */ /* 0x048fe400078e3cff */
[C---:B------:R-:W-:Y:S02]  /*2c50*/  ISETP.LT.OR P2, PT, R52.reuse, 0x20, P0 ;  /* 0x000000203400780c */ /* 0x040fe40000741670 */
[----:B------:R-:W-:Y:S01]  /*2c60*/  ISETP.GE.AND P3, PT, R52, 0x40, PT ;  /* 0x000000403400780c */ /* 0x000fe20003f66270 */
[----:B----4-:R-:W-:Y:S04]  /*2c70*/  STS.U8 [R86+UR16+0xc80], R131 ;  /* 0x000c808356007988 */ /* 0x010fe80008000010 */
[----:B------:R-:W-:Y:S04]  /*2c80*/  STS.U8 [R87+UR16+0x100], R118 ;  /* 0x0001007657007988 */ /* 0x000fe80008000010 */
[----:B------:R-:W-:Y:S04]  /*2c90*/  STS.U8 [R87+UR16+0x500], R120 ;  /* 0x0005007857007988 */ /* 0x000fe80008000010 */
[----:B------:R-:W-:Y:S04]  /*2ca0*/  STS.U8 [R87+UR16+0x900], R122 ;  /* 0x0009007a57007988 */ /* 0x000fe80008000010 */
[----:B------:R2:W-:Y:S04]  /*2cb0*/  STS.U8 [R87+UR16+0xd00], R92 ;  /* 0x000d005c57007988 */ /* 0x0005e80008000010 */
[----:B------:R3:W-:Y:S04]  /*2cc0*/  STS.U8 [R88+UR16+0x180], R91 ;  /* 0x0001805b58007988 */ /* 0x0007e80008000010 */
[----:B------:R0:W-:Y:S01]  /*2cd0*/  STS.U8 [R88+UR16+0x580], R123 ;  /* 0x0005807b58007988 */ /* 0x0001e20008000010 */
[----:B--2---:R-:W-:-:S03]  /*2ce0*/  LOP3.LUT R92, R3, 0x70, RZ, 0x3c, !PT ;  /* 0x00000070035c7812 */ /* 0x004fc600078e3cff */
[----:B------:R0:W-:Y:S01]  /*2cf0*/  STS.U8 [R88+UR16+0x980], R125 ;  /* 0x0009807d58007988 */ /* 0x0001e20008000010 */
[----:B---3--:R-:W-:-:S03]  /*2d00*/  LOP3.LUT R91, R3, 0x60, RZ, 0x3c, !PT ;  /* 0x00000060035b7812 */ /* 0x008fc600078e3cff */
[----:B------:R0:W-:Y:S04]  /*2d10*/  STS.U8 [R88+UR16+0xd80], R121 ;  /* 0x000d807958007988 */ /* 0x0001e80008000010 */
        /* <DEDUP_REMOVED lines=23> */
[----:B------:R0:W-:Y:S01]  /*2e90*/  STS.U8 [R86+UR16+0x2380], R111 ;  /* 0x0023806f56007988 */ /* 0x0001e20008000010 */
[----:B-1----:R1:W-:Y:S06]  /*2ea0*/  MEMBAR.ALL.CTA ;  /* 0x0000000000007992 */ /* 0x0023ec0000008000 */
[----:B-1----:R-:W1:Y:S02]  /*2eb0*/  FENCE.VIEW.ASYNC.S ;  /* 0x00000000000073c6 */ /* 0x002e640000000000 */
[----:B-1----:R-:W-:Y:S06]  /*2ec0*/  BAR.SYNC.DEFER_BLOCKING 0x0 ;  /* 0x0000000000007b1d */ /* 0x002fec0000010000 */
[----:B------:R-:W-:Y:S05]  /*2ed0*/  @P2 BRA `(.L_x_6) ;  /* 0x00000000003c2947 */ /* 0x000fea0003800000 */
[----:B0-----:R-:W-:Y:S02]  /*2ee0*/  UIADD3 UR4, UPT, UPT, UR16, 0x2000, URZ ;  /* 0x0000200010047890 */ /* 0x001fe4000fffe0ff */
[----:B------:R-:W-:Y:S02]  /*2ef0*/  USHF.R.U32.HI UR6, URZ, 0x4, UR16 ;  /* 0x00000004ff067899 */ /* 0x000fe40008011610 */
[----:B------:R-:W-:Y:S02]  /*2f00*/  USHF.R.U32.HI UR4, URZ, 0x4, UR4 ;  /* 0x00000004ff047899 */ /* 0x000fe40008011604 */
[----:B------:R-:W-:Y:S02]  /*2f10*/  USGXT.U32 UR6, UR6, 0xe ;  /* 0x0000000e0606789a */ /* 0x000fe40008000000 */
[----:B------:R-:W-:Y:S01]  /*2f20*/  USGXT.U32 UR8, UR4, 0xe ;  /* 0x0000000e0408789a */ /* 0x000fe20008000000 */
[----:B------:R-:W-:Y:S02]  /*2f30*/  UMOV UR5, URZ ;  /* 0x000000ff00057c82 */ /* 0x000fe40008000000 */
[----:B------:R-:W-:Y:S01]  /*2f40*/  UMOV UR4, UR10 ;  /* 0x0000000a00047c82 */ /* 0x000fe20008000000 */
[----:B------:R-:W-:Y:S01]  /*2f50*/  UMOV UR14, 0x0 ;  /* 0x00000000000e7882 */ /* 0x000fe20000000000 */
[----:B------:R-:W-:Y:S01]  /*2f60*/  UMOV UR15, 0x8088010 ;  /* 0x08088010000f7882 */ /* 0x000fe20000000000 */
[----:B------:R-:W-:Y:S01]  /*2f70*/  UMOV UR7, 0x40004040 ;  /* 0x4000404000077882 */ /* 0x000fe20000000000 */
[----:B------:R-:W-:Y:S01]  /*2f80*/  UMOV UR9, 0xc0004010 ;  /* 0xc000401000097882 */ /* 0x000fe20000000000 */
[----:B------:R-:W-:Y:S01]  /*2f90*/  UMOV UR4, UR4 ;  /* 0x0000000400047c82 */ /* 0x000fe20008000000 */
[----:B------:R1:W-:Y:S01]  /*2fa0*/  UTCQMMA gdesc[UR6], gdesc[UR8], tmem[UR17], tmem[UR14], idesc[UR15], !UPT ;  /* 0x00ff0e08060075ea */ /* 0x0003e2000f800311 */
[----:B------:R1:W-:Y:S01]  /*2fb0*/  UTCBAR [UR4], URZ ;  /* 0x000000ff040073e9 */ /* 0x0003e200080000ff */
[----:B------:R-:W-:-:S02]  /*2fc0*/  NOP ;  /* 0x0000000000007918 */ /* 0x000fc40000000000 */
.L_x_6:
[----:B01----:R-:W-:Y:S01]  /*2fd0*/  UMOV UR4, URZ ;  /* 0x000000ff00047c82 */ /* 0x003fe20008000000 */
[----:B------:R-:W-:Y:S05]  /*2fe0*/  @!P3 BRA `(.L_x_7) ;  /* 0x000000100084b947 */ /* 0x000fea0003800000 */
[----:B------:R-:W-:Y:S01]  /*2ff0*/  SHF.R.S32.HI R97, RZ, 0x1f, R52 ;  /* 0x0000001fff617819 */ /* 0x000fe20000011434 */
[----:B------:R-:W-:Y:S01]  /*3000*/  IMAD.SHL.U32 R62, R62, 0x20, RZ ;  /* 0x000000203e3e7824 */ /* 0x000fe200078e00ff */
[----:B------:R-:W-:Y:S01]  /*3010*/  UIADD3 UR5, UPT, UPT, UR16, 0x2400, URZ ;  /* 0x0000240010057890 */ /* 0x000fe2000fffe0ff */
[----:B------:R-:W-:Y:S01]  /*3020*/  IMAD.SHL.U32 R137, R63, 0x20, RZ ;  /* 0x000000203f897824 */ /* 0x000fe200078e00ff */
[----:B------:R-:W-:Y:S01]  /*3030*/  LEA.HI R97, R97, R52, RZ, 0x5 ;  /* 0x0000003461617211 */ /* 0x000fe200078f28ff */
[----:B------:R-:W-:Y:S01]  /*3040*/  UIADD3 UR4, UPT, UPT, UR16, 0x1000, URZ ;  /* 0x0000100010047890 */ /* 0x000fe2000fffe0ff */
[--C-:B------:R-:W-:Y:S01]  /*3050*/  IADD3 R93, P2, P3, R93, UR20, R62.reuse ;  /* 0x000000145d5d7c10 */ /* 0x100fe2000fb5e03e */
[----:B------:R-:W-:Y:S01]  /*3060*/  USHF.R.U32.HI UR5, URZ, 0x4, UR5 ;  /* 0x00000004ff057899 */ /* 0x000fe20008011605 */
[----:B------:R-:W-:Y:S01]  /*3070*/  SHF.R.S32.HI R97, RZ, 0x5, R97 ;  /* 0x00000005ff617819 */ /* 0x000fe20000011461 */
[----:B------:R-:W-:Y:S01]  /*3080*/  USHF.R.U32.HI UR4, URZ, 0x4, UR4 ;  /* 0x00000004ff047899 */ /* 0x000fe20008011604 */
[----:B------:R-:W-:Y:S01]  /*3090*/  SHF.R.S32.HI R94, RZ, 0x1f, R62 ;  /* 0x0000001fff5e7819 */ /* 0x000fe2000001143e */
[----:B------:R-:W-:Y:S01]  /*30a0*/  IMAD.MOV.U32 R63, RZ, RZ, RZ ;  /* 0x000000ffff3f7224 */ /* 0x000fe200078e00ff */
[----:B------:R-:W-:Y:S01]  /*30b0*/  VIMNMX R97, PT, PT, R97, 0x2, !PT ;  /* 0x0000000261617848 */ /* 0x000fe20007fe0100 */
[----:B------:R-:W-:Y:S01]  /*30c0*/  USGXT.U32 UR14, UR5, 0xe ;  /* 0x0000000e050e789a */ /* 0x000fe20008000000 */
[----:B------:R-:W-:Y:S01]  /*30d0*/  IADD3.X R96, PT, PT, R95, UR21, R94, P2, P3 ;  /* 0x000000155f607c10 */ /* 0x000fe200097e645e */
[----:B------:R-:W0:Y:S01]  /*30e0*/  LDCU UR20, c[0x0][0x3a8] ;  /* 0x00007500ff1477ac */ /* 0x000e220008000800 */
[----:B------:R-:W-:Y:S01]  /*30f0*/  SHF.R.S32.HI R98, RZ, 0x1f, R137 ;  /* 0x0000001fff627819 */ /* 0x000fe20000011489 */
[----:B------:R-:W-:Y:S01]  /*3100*/  VIADD R135, R97, 0xffffffff ;  /* 0xffffffff61877836 */ /* 0x000fe20000000000 */
[----:B------:R-:W-:Y:S01]  /*3110*/  USGXT.U32 UR8, UR4, 0xe ;  /* 0x0000000e0408789a */ /* 0x000fe20008000000 */
[----:B------:R-:W-:Y:S01]  /*3120*/  UMOV UR13, UR10 ;  /* 0x0000000a000d7c82 */ /* 0x000fe20008000000 */
[----:B------:R-:W-:Y:S01]  /*3130*/  UMOV UR15, 0x1 ;  /* 0x00000001000f7882 */ /* 0x000fe20000000000 */
[----:B------:R-:W-:-:S09]  /*3140*/  UMOV UR5, URZ ;  /* 0x000000ff00057c82 */ /* 0x000fd20008000000 */
.L_x_10:
[----:B------:R-:W-:Y:S01]  /*3150*/  IMAD.U32 R63, R63, -0x80000000, RZ ;  /* 0x800000003f3f7824 */ /* 0x000fe200078e00ff */
[C---:B------:R-:W-:Y:S02]  /*3160*/  ISETP.GT.AND P3, PT, R4.reuse, 0x1, PT ;  /* 0x000000010400780c */ /* 0x040fe40003f64270 */
[----:B------:R-:W-:Y:S01]  /*3170*/  ISETP.GT.AND P2, PT, R4, 0x2, PT ;  /* 0x000000020400780c */ /* 0x000fe20003f44270 */
[----:B------:R-:W1:Y:S01]  /*3180*/  SYNCS.PHASECHK.TRANS64.TRYWAIT P5, [UR13], R63 ;  /* 0x0000003fff0075a7 */ /* 0x000e6200080a110d */
[----:B0-----:R-:W-:Y:S01]  /*3190*/  IADD3 R104, P4, PT, R93, UR20, RZ ;  /* 0x000000145d687c10 */ /* 0x001fe2000ff9e0ff */
[----:B-1----:R-:W-:-:S12]  /*31a0*/  @!P5 BRA `(.L_x_8) ;  /* 0x0000002000ecd947 */ /* 0x002fd80003800000 */
.L_x_16:
[-C--:B------:R-:W-:Y:S01]  /*31b0*/  IADD3 R100, P6, PT, R6, R93.reuse, RZ ;  /* 0x0000005d06647210 */ /* 0x080fe20007fde0ff */
[----:B------:R-:W-:Y:S01]  /*31c0*/  IMAD.X R105, R5, 0x1, R96, P4 ;  /* 0x0000000105697824 */ /* 0x000fe200020e0660 */
[----:B------:R-:W-:Y:S02]  /*31d0*/  PRMT R133, RZ, 0x7610, R133 ;  /* 0x00007610ff857816 */ /* 0x000fe40000000085 */
[----:B------:R-:W-:Y:S01]  /*31e0*/  PRMT R134, RZ, 0x7610, R134 ;  /* 0x00007610ff867816 */ /* 0x000fe20000000086 */
[--C-:B------:R-:W-:Y:S01]  /*31f0*/  IMAD.X R101, R8, 0x1, R96.reuse, P6 ;  /* 0x0000000108657824 */ /* 0x100fe200030e0660 */
[C---:B------:R-:W-:Y:S02]  /*3200*/  ISETP.GT.AND P4, PT, R4.reuse, 0x4, PT ;  /* 0x000000040400780c */ /* 0x040fe40003f84270 */
[----:B------:R0:W2:Y:S01]  /*3210*/  @P3 LDG.E.U8 R133, desc[UR18][R104.64] ;  /* 0x0000001268853981 */ /* 0x0000a2000c1e1100 */
[-C--:B------:R-:W-:Y:S02]  /*3220*/  IADD3 R106, P3, PT, R7, R93.reuse, RZ ;  /* 0x0000005d076a7210 */ /* 0x080fe40007f7e0ff */
[----:B------:R-:W-:Y:S01]  /*3230*/  ISETP.GT.AND P5, PT, R4, 0x3, PT ;  /* 0x000000030400780c */ /* 0x000fe20003fa4270 */
[----:B------:R1:W3:Y:S01]  /*3240*/  @P2 LDG.E.U8 R134, desc[UR18][R100.64] ;  /* 0x0000001264862981 */ /* 0x0002e2000c1e1100 */
[----:B------:R-:W-:Y:S01]  /*3250*/  IADD3 R102, P2, PT, R10, R93, RZ ;  /* 0x0000005d0a667210 */ /* 0x000fe20007f5e0ff */
[----:B------:R-:W-:Y:S01]  /*3260*/  IMAD.X R107, R9, 0x1, R96, P3 ;  /* 0x00000001096b7824 */ /* 0x000fe200018e0660 */
[----:B------:R-:W-:-:S02]  /*3270*/  ISETP.GT.AND P3, PT, R4, 0x5, PT ;  /* 0x000000050400780c */ /* 0x000fc40003f64270 */
[----:B------:R-:W-:Y:S01]  /*3280*/  PRMT R132, RZ, 0x7610, R132 ;  /* 0x00007610ff847816 */ /* 0x000fe20000000084 */
[--C-:B------:R-:W-:Y:S01]  /*3290*/  IMAD.X R103, R11, 0x1, R96.reuse, P2 ;  /* 0x000000010b677824 */ /* 0x100fe200010e0660 */
[-C--:B0-----:R-:W-:Y:S02]  /*32a0*/  IADD3 R104, P6, PT, R31, R93.reuse, RZ ;  /* 0x0000005d1f687210 */ /* 0x081fe40007fde0ff */
[----:B------:R-:W-:Y:S02]  /*32b0*/  PRMT R131, RZ, 0x7610, R131 ;  /* 0x00007610ff837816 */ /* 0x000fe40000000083 */
[----:B------:R-:W-:Y:S01]  /*32c0*/  PRMT R129, RZ, 0x7610, R129 ;  /* 0x00007610ff817816 */ /* 0x000fe20000000081 */
[----:B------:R-:W4:Y:S01]  /*32d0*/  @P4 LDG.E.U8 R132, desc[UR18][R102.64] ;  /* 0x0000001266844981 */ /* 0x000f22000c1e1100 */
[----:B------:R-:W-:Y:S01]  /*32e0*/  IMAD.X R105, R33, 0x1, R96, P6 ;  /* 0x0000000121697824 */ /* 0x000fe200030e0660 */
[----:B------:R-:W-:Y:S02]  /*32f0*/  ISETP.GT.AND P4, PT, R4, 0x7, PT ;  /* 0x000000070400780c */ /* 0x000fe40003f84270 */
[----:B------:R0:W5:Y:S01]  /*3300*/  @P5 LDG.E.U8 R131, desc[UR18][R106.64] ;  /* 0x000000126a835981 */ /* 0x000162000c1e1100 */
[----:B-1----:R-:W-:-:S02]  /*3310*/  IADD3 R100, P5, PT, R34, R93, RZ ;  /* 0x0000005d22647210 */ /* 0x002fc40007fbe0ff */
[C---:B------:R-:W-:Y:S01]  /*3320*/  ISETP.GT.AND P2, PT, R4.reuse, 0x6, PT ;  /* 0x000000060400780c */ /* 0x040fe20003f44270 */
[----:B------:R1:W2:Y:S01]  /*3330*/  @P3 LDG.E.U8 R129, desc[UR18][R104.64] ;  /* 0x0000001268813981 */ /* 0x0002a2000c1e1100 */
[----:B------:R-:W-:Y:S01]  /*3340*/  ISETP.GT.AND P3, PT, R4, 0x8, PT ;  /* 0x000000080400780c */ /* 0x000fe20003f64270 */
[--C-:B------:R-:W-:Y:S01]  /*3350*/  IMAD.X R101, R35, 0x1, R96.reuse, P5 ;  /* 0x0000000123657824 */ /* 0x100fe200028e0660 */
[-C--:B0-----:R-:W-:Y:S02]  /*3360*/  IADD3 R106, P6, PT, R36, R93.reuse, RZ ;  /* 0x0000005d246a7210 */ /* 0x081fe40007fde0ff */
[----:B------:R-:W-:Y:S02]  /*3370*/  PRMT R127, RZ, 0x7610, R127 ;  /* 0x00007610ff7f7816 */ /* 0x000fe4000000007f */
[----:B------:R-:W-:Y:S01]  /*3380*/  IADD3 R102, P5, PT, R22, R93, RZ ;  /* 0x0000005d16667210 */ /* 0x000fe20007fbe0ff */
[----:B------:R-:W-:Y:S01]  /*3390*/  IMAD.X R107, R38, 0x1, R96, P6 ;  /* 0x00000001266b7824 */ /* 0x000fe200030e0660 */
[----:B------:R-:W-:-:S02]  /*33a0*/  PRMT R130, RZ, 0x7610, R130 ;  /* 0x00007610ff827816 */ /* 0x000fc40000000082 */
[----:B------:R-:W-:Y:S01]  /*33b0*/  PRMT R128, RZ, 0x7610, R128 ;  /* 0x00007610ff807816 */ /* 0x000fe20000000080 */
[--C-:B------:R-:W-:Y:S01]  /*33c0*/  IMAD.X R103, R23, 0x1, R96.reuse, P5 ;  /* 0x0000000117677824 */ /* 0x100fe200028e0660 */
[----:B------:R-:W2:Y:S01]  /*33d0*/  @P4 LDG.E.U8 R127, desc[UR18][R106.64] ;  /* 0x000000126a7f4981 */ /* 0x000ea2000c1e1100 */
[----:B------:R-:W-:Y:S02]  /*33e0*/  ISETP.GT.AND P4, PT, R4, 0xa, PT ;  /* 0x0000000a0400780c */ /* 0x000fe40003f84270 */
[-C--:B------:R-:W-:Y:S01]  /*33f0*/  IADD3 R108, P6, PT, R28, R93.reuse, RZ ;  /* 0x0000005d1c6c7210 */ /* 0x080fe20007fde0ff */
[----:B------:R0:W2:Y:S01]  /*3400*/  @P2 LDG.E.U8 R130, desc[UR18][R100.64] ;  /* 0x0000001264822981 */ /* 0x0000a2000c1e1100 */
[-C--:B-1----:R-:W-:Y:S02]  /*3410*/  IADD3 R104, P5, PT, R37, R93.reuse, RZ ;  /* 0x0000005d25687210 */ /* 0x082fe40007fbe0ff */
[C---:B------:R-:W-:Y:S01]  /*3420*/  ISETP.GT.AND P2, PT, R4.reuse, 0x9, PT ;  /* 0x000000090400780c */ /* 0x040fe20003f44270 */
[----:B------:R-:W2:Y:S01]  /*3430*/  @P3 LDG.E.U8 R128, desc[UR18][R102.64] ;  /* 0x0000001266803981 */ /* 0x000ea2000c1e1100 */
[----:B------:R-:W-:Y:S01]  /*3440*/  ISETP.GT.AND P3, PT, R4, 0xb, PT ;  /* 0x0000000b0400780c */ /* 0x000fe20003f64270 */
[--C-:B------:R-:W-:Y:S01]  /*3450*/  IMAD.X R109, R29, 0x1, R96.reuse, P6 ;  /* 0x000000011d6d7824 */ /* 0x100fe200030e0660 */
[----:B------:R-:W-:Y:S01]  /*3460*/  IADD3 R110, P6, PT, R40, R93, RZ ;  /* 0x0000005d286e7210 */ /* 0x000fe20007fde0ff */
[----:B------:R-:W-:Y:S01]  /*3470*/  IMAD.X R105, R39, 0x1, R96, P5 ;  /* 0x0000000127697824 */ /* 0x000fe200028e0660 */
[----:B0-----:R-:W-:-:S02]  /*3480*/  PRMT R100, RZ, 0x7610, R100 ;  /* 0x00007610ff647816 */ /* 0x001fc40000000064 */
[----:B------:R-:W-:Y:S01]  /*3490*/  PRMT R126, RZ, 0x7610, R126 ;  /* 0x00007610ff7e7816 */ /* 0x000fe2000000007e */
[--C-:B------:R-:W-:Y:S01]  /*34a0*/  IMAD.X R111, R41, 0x1, R96.reuse, P6 ;  /* 0x00000001296f7824 */ /* 0x100fe200030e0660 */
[----:B------:R-:W-:Y:S02]  /*34b0*/  PRMT R63, RZ, 0x7610, R63 ;  /* 0x00007610ff3f7816 */ /* 0x000fe4000000003f */
[----:B------:R-:W3:Y:S01]  /*34c0*/  @P4 LDG.E.U8 R100, desc[UR18][R104.64] ;  /* 0x0000001268644981 */ /* 0x000ee2000c1e1100 */
[----:B------:R-:W-:Y:S02]  /*34d0*/  ISETP.GT.AND P4, PT, R4, 0xd, PT ;  /* 0x0000000d0400780c */ /* 0x000fe40003f84270 */
[-C--:B------:R-:W-:Y:S01]  /*34e0*/  IADD3 R106, P5, PT, R42, R93.reuse, RZ ;  /* 0x0000005d2a6a7210 */ /* 0x080fe20007fbe0ff */
[----:B------:R0:W3:Y:S01]  /*34f0*/  @P2 LDG.E.U8 R126, desc[UR18][R108.64] ;  /* 0x000000126c7e2981 */ /* 0x0000e2000c1e1100 */
[-C--:B------:R-:W-:Y:S02]  /*3500*/  IADD3 R112, P6, PT, R44, R93.reuse, RZ ;  /* 0x0000005d2c707210 */ /* 0x080fe40007fde0ff */
[C---:B------:R-:W-:Y:S01]  /*3510*/  ISETP.GT.AND P2, PT, R4.reuse, 0xc, PT ;  /* 0x0000000c0400780c */ /* 0x040fe20003f44270 */
[----:B------:R1:W3:Y:S01]  /*3520*/  @P3 LDG.E.U8 R63, desc[UR18][R110.64] ;  /* 0x000000126e3f3981 */ /* 0x0002e2000c1e1100 */
[----:B------:R-:W-:Y:S01]  /*3530*/  ISETP.GT.AND P3, PT, R4, 0xe, PT ;  /* 0x0000000e0400780c */ /* 0x000fe20003f64270 */
[--C-:B------:R-:W-:Y:S01]  /*3540*/  IMAD.X R107, R43, 0x1, R96.reuse, P5 ;  /* 0x000000012b6b7824 */ /* 0x100fe200028e0660 */
[----:B------:R-:W-:Y:S01]  /*3550*/  PRMT R95, RZ, 0x7610, R95 ;  /* 0x00007610ff5f7816 */ /* 0x000fe2000000005f */
[----:B------:R-:W-:Y:S01]  /*3560*/  IMAD.X R113, R46, 0x1, R96, P6 ;  /* 0x000000012e717824 */ /* 0x000fe200030e0660 */
[----:B0-----:R-:W-:-:S02]  /*3570*/  IADD3 R108, P5, PT, R45, R93, RZ ;  /* 0x0000005d2d6c7210 */ /* 0x001fc40007fbe0ff */
[----:B------:R-:W-:Y:S02]  /*3580*/  PRMT R102, RZ, 0x7610, R102 ;  /* 0x00007610ff667816 */ /* 0x000fe40000000066 */
[----:B------:R-:W3:Y:S01]  /*3590*/  @P4 LDG.E.U8 R95, desc[UR18][R112.64] ;  /* 0x00000012705f4981 */ /* 0x000ee2000c1e1100 */
[----:B------:R-:W-:Y:S01]  /*35a0*/  PRMT R104, RZ, 0x7610, R104 ;  /* 0x00007610ff687816 */ /* 0x000fe20000000068 */
[--C-:B------:R-:W-:Y:S01]  /*35b0*/  IMAD.X R109, R47, 0x1, R96.reuse, P5 ;  /* 0x000000012f6d7824 */ /* 0x100fe200028e0660 */
[----:B------:R-:W-:Y:S02]  /*35c0*/  ISETP.GT.AND P4, PT, R4, 0x10, PT ;  /* 0x000000100400780c */ /* 0x000fe40003f84270 */
[-C--:B------:R-:W-:Y:S01]  /*35d0*/  IADD3 R114, P6, PT, R48, R93.reuse, RZ ;  /* 0x0000005d30727210 */ /* 0x080fe20007fde0ff */
[----:B------:R0:W3:Y:S01]  /*35e0*/  @P2 LDG.E.U8 R102, desc[UR18][R106.64] ;  /* 0x000000126a662981 */ /* 0x0000e2000c1e1100 */
[-C--:B-1----:R-:W-:Y:S02]  /*35f0*/  IADD3 R110, P5, PT, R24, R93.reuse, RZ ;  /* 0x0000005d186e7210 */ /* 0x082fe40007fbe0ff */
[C---:B------:R-:W-:Y:S01]  /*3600*/  ISETP.GT.AND P2, PT, R4.reuse, 0xf, PT ;  /* 0x0000000f0400780c */ /* 0x040fe20003f44270 */
[----:B------:R-:W3:Y:S01]  /*3610*/  @P3 LDG.E.U8 R104, desc[UR18][R108.64] ;  /* 0x000000126c683981 */ /* 0x000ee2000c1e1100 */
        /* <DEDUP_REMOVED lines=11> */
[----:B------:R0:W4:Y:S01]  /*36d0*/  @P2 LDG.E.U8 R97, desc[UR18][R114.64] ;  /* 0x0000001272612981 */ /* 0x000122000c1e1100 */
[-C--:B------:R-:W-:Y:S02]  /*36e0*/  IADD3 R118, P6, PT, R53, R93.reuse, RZ ;  /* 0x0000005d35767210 */ /* 0x080fe40007fde0ff */
[C---:B------:R-:W-:Y:S01]  /*36f0*/  ISETP.GT.AND P2, PT, R4.reuse, 0x12, PT ;  /* 0x000000120400780c */ /* 0x040fe20003f44270 */
[----:B------:R1:W4:Y:S01]  /*3700*/  @P3 LDG.E.U8 R99, desc[UR18][R116.64] ;  /* 0x0000001274633981 */ /* 0x000322000c1e1100 */
[----:B------:R-:W-:Y:S01]  /*3710*/  ISETP.GT.AND P3, PT, R4, 0x14, PT ;  /* 0x000000140400780c */ /* 0x000fe20003f64270 */
[--C-:B------:R-:W-:Y:S01]  /*3720*/  IMAD.X R113, R51, 0x1, R96.reuse, P5 ;  /* 0x0000000133717824 */ /* 0x100fe200028e0660 */
[----:B------:R-:W-:Y:S01]  /*3730*/  PRMT R101, RZ, 0x7610, R101 ;  /* 0x00007610ff657816 */ /* 0x000fe20000000065 */
[----:B------:R-:W-:Y:S01]  /*3740*/  IMAD.X R119, R54, 0x1, R96, P6 ;  /* 0x0000000136777824 */ /* 0x000fe200030e0660 */
[----:B0-----:R-:W-:-:S02]  /*3750*/  IADD3 R114, P5, PT, R56, R93, RZ ;  /* 0x0000005d38727210 */ /* 0x001fc40007fbe0ff */
[----:B------:R-:W-:Y:S02]  /*3760*/  PRMT R108, RZ, 0x7610, R108 ;  /* 0x00007610ff6c7816 */ /* 0x000fe4000000006c */
[----:B------:R-:W4:Y:S01]  /*3770*/  @P4 LDG.E.U8 R101, desc[UR18][R118.64] ;  /* 0x0000001276654981 */ /* 0x000f22000c1e1100 */
[----:B------:R-:W-:Y:S01]  /*3780*/  PRMT R110, RZ, 0x7610, R110 ;  /* 0x00007610ff6e7816 */ /* 0x000fe2000000006e */
[--C-:B------:R-:W-:Y:S01]  /*3790*/  IMAD.X R115, R57, 0x1, R96.reuse, P5 ;  /* 0x0000000139737824 */ /* 0x100fe200028e0660 */
[----:B------:R-:W-:Y:S02]  /*37a0*/  ISETP.GT.AND P4, PT, R4, 0x16, PT ;  /* 0x000000160400780c */ /* 0x000fe40003f84270 */
[-C--:B------:R-:W-:Y:S01]  /*37b0*/  IADD3 R120, P6, PT, R60, R93.reuse, RZ ;  /* 0x0000005d3c787210 */ /* 0x080fe20007fde0ff */
[----:B------:R0:W4:Y:S01]  /*37c0*/  @P2 LDG.E.U8 R108, desc[UR18][R112.64] ;  /* 0x00000012706c2981 */ /* 0x000122000c1e1100 */
[-C--:B-1----:R-:W-:Y:S02]  /*37d0*/  IADD3 R116, P5, PT, R80, R93.reuse, RZ ;  /* 0x0000005d50747210 */ /* 0x082fe40007fbe0ff */
[C---:B------:R-:W-:Y:S01]  /*37e0*/  ISETP.GT.AND P2, PT, R4.reuse, 0x15, PT ;  /* 0x000000150400780c */ /* 0x040fe20003f44270 */
[----:B------:R-:W4:Y:S01]  /*37f0*/  @P3 LDG.E.U8 R110, desc[UR18][R114.64] ;  /* 0x00000012726e3981 */ /* 0x000f22000c1e1100 */
        /* <DEDUP_REMOVED lines=8> */
[----:B------:R-:W4:Y:S01]  /*3880*/  @P4 LDG.E.U8 R112, desc[UR18][R116.64] ;  /* 0x0000001274704981 */ /* 0x000f22000c1e1100 */
        /* <DEDUP_REMOVED lines=18> */
[-C--:B------:R-:W-:Y:S02]  /*39b0*/  IADD3 R140, P5, PT, R16, R93.reuse, RZ ;  /* 0x0000005d108c7210 */ /* 0x080fe40007fbe0ff */
[C---:B------:R-:W-:Y:S01]  /*39c0*/  ISETP.GT.AND P2, PT, R4.reuse, 0x1b, PT ;  /* 0x0000001b0400780c */ /* 0x040fe20003f44270 */
[----:B------:R-:W5:Y:S01]  /*39d0*/  @P3 LDG.E.U8 R116, desc[UR18][R120.64] ;  /* 0x0000001278743981 */ /* 0x000f62000c1e1100 */
[----:B------:R-:W-:Y:S01]  /*39e0*/  ISETP.GT.AND P3, PT, R4, 0x1d, PT ;  /* 0x0000001d0400780c */ /* 0x000fe20003f64270 */
[--C-:B------:R-:W-:Y:S01]  /*39f0*/  IMAD.X R139, R15, 0x1, R96.reuse, P6 ;  /* 0x000000010f8b7824 */ /* 0x100fe200030e0660 */
[----:B-1----:R-:W-:Y:S01]  /*3a00*/  IADD3 R124, P6, PT, R18, R93, RZ ;  /* 0x0000005d127c7210 */ /* 0x002fe20007fde0ff */
[----:B------:R-:W-:Y:S01]  /*3a10*/  IMAD.X R141, R17, 0x1, R96, P5 ;  /* 0x00000001118d7824 */ /* 0x000fe200028e0660 */
[----:B0-----:R-:W-:-:S02]  /*3a20*/  PRMT R118, RZ, 0x7610, R118 ;  /* 0x00007610ff767816 */ /* 0x001fc40000000076 */
[----:B------:R-:W-:Y:S01]  /*3a30*/  PRMT R109, RZ, 0x7610, R109 ;  /* 0x00007610ff6d7816 */ /* 0x000fe2000000006d */
[----:B------:R-:W-:Y:S01]  /*3a40*/  IMAD.X R125, R20, 0x1, R96, P6 ;  /* 0x00000001147d7824 */ /* 0x000fe200030e0660 */
[----:B------:R-:W-:Y:S02]  /*3a50*/  PRMT R111, RZ, 0x7610, R111 ;  /* 0x00007610ff6f7816 */ /* 0x000fe4000000006f */
[----:B------:R-:W5:Y:S01]  /*3a60*/  @P4 LDG.E.U8 R118, desc[UR18][R140.64] ;  /* 0x000000128c764981 */ /* 0x000f62000c1e1100 */
[C---:B------:R-:W-:Y:S02]  /*3a70*/  ISETP.GT.AND P4, PT, R4.reuse, RZ, PT ;  /* 0x000000ff0400720c */ /* 0x040fe40003f84270 */
[----:B------:R-:W-:Y:S01]  /*3a80*/  IADD3 R122, P5, PT, R19, R93, RZ ;  /* 0x0000005d137a7210 */ /* 0x000fe20007fbe0ff */
[----:B------:R0:W5:Y:S01]  /*3a90*/  @P2 LDG.E.U8 R109, desc[UR18][R138.64] ;  /* 0x000000128a6d2981 */ /* 0x000162000c1e1100 */
[----:B------:R-:W-:-:S03]  /*3aa0*/  ISETP.GT.AND P2, PT, R4, 0x1e, PT ;  /* 0x0000001e0400780c */ /* 0x000fc60003f44270 */
[----:B------:R-:W5:Y:S01]  /*3ab0*/  @P3 LDG.E.U8 R111, desc[UR18][R124.64] ;  /* 0x000000127c6f3981 */ /* 0x000f62000c1e1100 */
[----:B------:R-:W-:Y:S01]  /*3ac0*/  ISETP.GT.AND P3, PT, R4, 0x1f, PT ;  /* 0x0000001f0400780c */ /* 0x000fe20003f64270 */
[----:B------:R-:W-:Y:S01]  /*3ad0*/  IMAD.X R123, R21, 0x1, R96, P5 ;  /* 0x00000001157b7824 */ /* 0x000fe200028e0660 */
[----:B0-----:R-:W-:-:S03]  /*3ae0*/  IADD3 R138, P5, PT, R83, R93, RZ ;  /* 0x0000005d538a7210 */ /* 0x001fc60007fbe0ff */
[----:B------:R-:W-:Y:S01]  /*3af0*/  @P4 IMAD.MOV.U32 R140, RZ, RZ, R93 ;  /* 0x000000ffff8c4224 */ /* 0x000fe200078e005d */
[----:B------:R-:W-:Y:S01]  /*3b00*/  PRMT R120, RZ, 0x7610, R120 ;  /* 0x00007610ff787816 */ /* 0x000fe20000000078 */
[----:B------:R-:W-:Y:S01]  /*3b10*/  @P4 IMAD.MOV.U32 R141, RZ, RZ, R96 ;  /* 0x000000ffff8d4224 */ /* 0x000fe200078e0060 */
[----:B------:R-:W-:Y:S01]  /*3b20*/  PRMT R136, RZ, 0x7610, R136 ;  /* 0x00007610ff887816 */ /* 0x000fe20000000088 */
[----:B------:R-:W-:Y:S01]  /*3b30*/  IMAD.X R139, R85, 0x1, R96, P5 ;  /* 0x00000001558b7824 */ /* 0x000fe200028e0660 */
[----:B------:R-:W-:Y:S02]  /*3b40*/  PRMT R113, RZ, 0x7610, R113 ;  /* 0x00007610ff717816 */ /* 0x000fe40000000071 */
[----:B------:R0:W5:Y:S04]  /*3b50*/  @P2 LDG.E.U8 R120, desc[UR18][R122.64] ;  /* 0x000000127a782981 */ /* 0x000168000c1e1100 */
[----:B------:R-:W5:Y:S04]  /*3b60*/  @P4 LDG.E.U8 R136, desc[UR18][R140.64] ;  /* 0x000000128c884981 */ /* 0x000f68000c1e1100 */
[----:B------:R-:W5:Y:S01]  /*3b70*/  @P3 LDG.E.U8 R113, desc[UR18][R138.64] ;  /* 0x000000128a713981 */ /* 0x000f62000c1e1100 */
[C---:B------:R-:W-:Y:S01]  /*3b80*/  IADD3 R64, P5, PT, R137.reuse, R64, RZ ;  /* 0x0000004089407210 */ /* 0x040fe20007fbe0ff */
[----:B------:R-:W-:Y:S01]  /*3b90*/  BAR.SYNC.DEFER_BLOCKING 0x0 ;  /* 0x0000000000007b1d */ /* 0x000fe20000010000 */
[----:B------:R-:W-:-:S03]  /*3ba0*/  IADD3 R68, P4, PT, R137, R68, RZ ;  /* 0x0000004489447210 */ /* 0x000fc60007f9e0ff */
[C---:B------:R-:W-:Y:S01]  /*3bb0*/  IMAD.X R65, R98.reuse, 0x1, R65, P5 ;  /* 0x0000000162417824 */ /* 0x040fe200028e0641 */
[C---:B------:R-:W-:Y:S02]  /*3bc0*/  IADD3 R76, P3, PT, R137.reuse, R76, RZ ;  /* 0x0000004c894c7210 */ /* 0x040fe40007f7e0ff */
[C---:B------:R-:W-:Y:S01]  /*3bd0*/  IADD3 R66, P5, PT, R137.reuse, R66, RZ ;  /* 0x0000004289427210 */ /* 0x040fe20007fbe0ff */
[C---:B------:R-:W-:Y:S01]  /*3be0*/  IMAD.X R69, R98.reuse, 0x1, R69, P4 ;  /* 0x0000000162457824 */ /* 0x040fe200020e0645 */
[----:B------:R-:W-:Y:S02]  /*3bf0*/  IADD3 R72, P4, PT, R137, R72, RZ ;  /* 0x0000004889487210 */ /* 0x000fe40007f9e0ff */
[----:B------:R-:W-:Y:S01]  /*3c00*/  ISETP.GE.AND P2, PT, R55, R4, PT ;  /* 0x000000043700720c */ /* 0x000fe20003f46270 */
[C---:B------:R-:W-:Y:S01]  /*3c10*/  IMAD.X R77, R98.reuse, 0x1, R77, P3 ;  /* 0x00000001624d7824 */ /* 0x040fe200018e064d */
[C---:B------:R-:W-:Y:S01]  /*3c20*/  IADD3 R78, P3, PT, R137.reuse, R78, RZ ;  /* 0x0000004e894e7210 */ /* 0x040fe20007f7e0ff */
[C---:B------:R-:W-:Y:S01]  /*3c30*/  IMAD.X R73, R98.reuse, 0x1, R73, P4 ;  /* 0x0000000162497824 */ /* 0x040fe200020e0649 */
[C---:B------:R-:W-:Y:S01]  /*3c40*/  IADD3 R74, P4, PT, R137.reuse, R74, RZ ;  /* 0x0000004a894a7210 */ /* 0x040fe20007f9e0ff */
[----:B------:R-:W-:Y:S01]  /*3c50*/  IMAD.X R67, R98, 0x1, R67, P5 ;  /* 0x0000000162437824 */ /* 0x000fe200028e0643 */
[----:B------:R-:W-:-:S02]  /*3c60*/  IADD3 R70, P5, PT, R137, R70, RZ ;  /* 0x0000004689467210 */ /* 0x000fc40007fbe0ff */
[----:B0-----:R-:W-:Y:S02]  /*3c70*/  PRMT R122, RZ, 0x7610, R122 ;  /* 0x00007610ff7a7816 */ /* 0x001fe4000000007a */
[----:B------:R-:W-:Y:S02]  /*3c80*/  PRMT R124, RZ, 0x7610, R124 ;  /* 0x00007610ff7c7816 */ /* 0x000fe4000000007c */
[----:B------:R-:W-:Y:S02]  /*3c90*/  PRMT R115, RZ, 0x7610, R115 ;  /* 0x00007610ff737816 */ /* 0x000fe40000000073 */
[----:B------:R-:W-:Y:S01]  /*3ca0*/  PRMT R117, RZ, 0x7610, R117 ;  /* 0x00007610ff757816 */ /* 0x000fe20000000075 */
[C---:B------:R-:W-:Y:S01]  /*3cb0*/  IMAD.X R71, R98.reuse, 0x1, R71, P5 ;  /* 0x0000000162477824 */ /* 0x040fe200028e0647 */
[----:B------:R-:W-:Y:S01]  /*3cc0*/  PRMT R119, RZ, 0x7610, R119 ;  /* 0x00007610ff777816 */ /* 0x000fe20000000077 */
[C---:B------:R-:W-:Y:S01]  /*3cd0*/  IMAD.X R75, R98.reuse, 0x1, R75, P4 ;  /* 0x00000001624b7824 */ /* 0x040fe200020e064b */
[----:B------:R-:W-:Y:S01]  /*3ce0*/  PRMT R121, RZ, 0x7610, R121 ;  /* 0x00007610ff797816 */ /* 0x000fe20000000079 */
[----:B------:R-:W-:Y:S01]  /*3cf0*/  IMAD.X R79, R98, 0x1, R79, P3 ;  /* 0x00000001624f7824 */ /* 0x000fe200018e064f */
[----:B------:R-:W-:Y:S01]  /*3d00*/  PRMT R123, RZ, 0x7610, R123 ;  /* 0x00007610ff7b7816 */ /* 0x000fe2000000007b */
[----:B------:R-:W5:Y:S01]  /*3d10*/  @!P2 LDG.E.U8 R122, desc[UR18][R64.64] ;  /* 0x00000012407aa981 */ /* 0x000f62000c1e1100 */
[----:B------:R-:W-:-:S03]  /*3d20*/  PRMT R125, RZ, 0x7610, R125 ;  /* 0x00007610ff7d7816 */ /* 0x000fc6000000007d */
[----:B------:R-:W5:Y:S04]  /*3d30*/  @!P2 LDG.E.U8 R124, desc[UR18][R68.64] ;  /* 0x00000012447ca981 */ /* 0x000f68000c1e1100 */
[----:B------:R-:W5:Y:S04]  /*3d40*/  @!P2 LDG.E.U8 R115, desc[UR18][R72.64] ;  /* 0x000000124873a981 */ /* 0x000f68000c1e1100 */
[----:B------:R-:W5:Y:S04]  /*3d50*/  @!P2 LDG.E.U8 R117, desc[UR18][R76.64] ;  /* 0x000000124c75a981 */ /* 0x000f68000c1e1100 */
[----:B------:R-:W5:Y:S04]  /*3d60*/  @!P2 LDG.E.U8 R119, desc[UR18][R66.64] ;  /* 0x000000124277a981 */ /* 0x000f68000c1e1100 */
[----:B------:R-:W5:Y:S04]  /*3d70*/  @!P2 LDG.E.U8 R121, desc[UR18][R70.64] ;  /* 0x000000124679a981 */ /* 0x000f68000c1e1100 */
[----:B------:R-:W5:Y:S04]  /*3d80*/  @!P2 LDG.E.U8 R123, desc[UR18][R74.64] ;  /* 0x000000124a7ba981 */ /* 0x000f68000c1e1100 */
[----:B------:R-:W5:Y:S01]  /*3d90*/  @!P2 LDG.E.U8 R125, desc[UR18][R78.64] ;  /* 0x000000124e7da981 */ /* 0x000f62000c1e1100 */
[----:B------:R-:W-:Y:S01]  /*3da0*/  ULEA UR13, UR15, UR16, 0x3 ;  /* 0x000000100f0d7291 */ /* 0x000fe2000f8e18ff */
[----:B------:R-:W-:-:S03]  /*3db0*/  UMOV UR4, UR5 ;  /* 0x0000000500047c82 */ /* 0x000fc60008000000 */
[----:B------:R-:W-:Y:S01]  /*3dc0*/  UIADD3 UR13, UPT, UPT, UR13, 0x2800, URZ ;  /* 0x000028000d0d7890 */ /* 0x000fe2000fffe0ff */
[----:B--2---:R0:W-:Y:S04]  /*3dd0*/  STS.U8 [R3+UR16+0x1400], R128 ;  /* 0x0014008003007988 */ /* 0x0041e80008000010 */
[----:B---3--:R0:W-:Y:S04]  /*3de0*/  STS.U8 [R3+UR16+0x1800], R106 ;  /* 0x0018006a03007988 */ /* 0x0081e80008000010 */
[----:B----4-:R0:W-:Y:S04]  /*3df0*/  STS.U8 [R3+UR16+0x1c00], R114 ;  /* 0x001c007203007988 */ /* 0x0101e80008000010 */
[----:B-----5:R0:W-:Y:S04]  /*3e00*/  STS.U8 [R3+UR16+0x1000], R136 ;  /* 0x0010008803007988 */ /* 0x0201e80008000010 */
        /* <DEDUP_REMOVED lines=36> */
[----:B------:R1:W-:Y:S06]  /*4050*/  MEMBAR.ALL.CTA ;  /* 0x0000000000007992 */ /* 0x0003ec0000008000 */
[----:B-1----:R-:W1:Y:S02]  /*4060*/  FENCE.VIEW.ASYNC.S ;  /* 0x00000000000073c6 */ /* 0x002e640000000000 */
[----:B-1----:R-:W-:Y:S06]  /*4070*/  BAR.SYNC.DEFER_BLOCKING 0x0 ;  /* 0x0000000000007b1d */ /* 0x002fec0000010000 */
[----:B------:R-:W-:Y:S05]  /*4080*/  @P0 BRA `(.L_x_9) ;  /* 0x00000000002c0947 */ /* 0x000fea0003800000 */
[----:B------:R-:W-:Y:S01]  /*4090*/  UMOV UR6, UR13 ;  /* 0x0000000d00067c82 */ /* 0x000fe20008000000 */
[----:B------:R-:W-:Y:S01]  /*40a0*/  UMOV UR7, URZ ;  /* 0x000000ff00077c82 */ /* 0x000fe20008000000 */
[----:B------:R-:W-:Y:S01]  /*40b0*/  UMOV UR9, 0x40004040 ;  /* 0x4000404000097882 */ /* 0x000fe20000000000 */
[----:B------:R-:W-:Y:S01]  /*40c0*/  UMOV UR10, UR14 ;  /* 0x0000000e000a7c82 */ /* 0x000fe20008000000 */
[----:B------:R-:W-:Y:S01]  /*40d0*/  UMOV UR11, 0xc0004010 ;  /* 0xc0004010000b7882 */ /* 0x000fe20000000000 */
[----:B------:R-:W-:Y:S01]  /*40e0*/  UMOV UR22, 0x0 ;  /* 0x0000000000167882 */ /* 0x000fe20000000000 */
[----:B------:R-:W-:Y:S01]  /*40f0*/  UMOV UR23, 0x8088010 ;  /* 0x0808801000177882 */ /* 0x000fe20000000000 */
[----:B------:R-:W-:Y:S01]  /*4100*/  UMOV UR5, UR6 ;  /* 0x0000000600057c82 */ /* 0x000fe20008000000 */
[----:B------:R1:W-:Y:S01]  /*4110*/  UTCQMMA gdesc[UR8], gdesc[UR10], tmem[UR17], tmem[UR22], idesc[UR23], UPT ;  /* 0x00ff160a080075ea */ /* 0x0003e2000b800311 */
[----:B------:R1:W-:Y:S01]  /*4120*/  UTCBAR [UR5], URZ ;  /* 0x000000ff050073e9 */ /* 0x0003e200080000ff */
[----:B------:R-:W-:-:S02]  /*4130*/  NOP ;  /* 0x0000000000007918 */ /* 0x000fc40000000000 */
.L_x_9:
[----:B------:R-:W-:Y:S01]  /*4140*/  VIADD R135, R135, 0xffffffff ;  /* 0xffffffff87877836 */ /* 0x000fe20000000000 */
[----:B------:R-:W-:Y:S01]  /*4150*/  UIADD3 UR15, UPT, UPT, UR15, 0x1, URZ ;  /* 0x000000010f0f7890 */ /* 0x000fe2000fffe0ff */
[----:B------:R-:W-:Y:S01]  /*4160*/  IADD3 R93, P3, PT, R62, R93, RZ ;  /* 0x0000005d3e5d7210 */ /* 0x000fe20007f7e0ff */
[----:B0-----:R-:W-:Y:S02]  /*4170*/  IMAD.U32 R63, RZ, RZ, UR4 ;  /* 0x00000004ff3f7e24 */ /* 0x001fe4000f8e00ff */
[----:B------:R-:W-:Y:S01]  /*4180*/  ISETP.NE.U32.AND P2, PT, R135, RZ, PT ;  /* 0x000000ff8700720c */ /* 0x000fe20003f45070 */
[----:B------:R-:W-:Y:S01]  /*4190*/  UISETP.GT.AND UP1, UPT, UR15, 0x1, UPT ;  /* 0x000000010f00788c */ /* 0x000fe2000bf24270 */
[----:B------:R-:W-:Y:S02]  /*41a0*/  VIADD R4, R4, 0xffffffe0 ;  /* 0xffffffe004047836 */ /* 0x000fe40000000000 */
[----:B------:R-:W-:Y:S01]  /*41b0*/  IMAD.X R96, R94, 0x1, R96, P3 ;  /* 0x000000015e607824 */ /* 0x000fe200018e0660 */
[----:B-1----:R-:W-:-:S02]  /*41c0*/  USEL UR5, URZ, 0x1, !UP1 ;  /* 0x00000001ff057887 */ /* 0x002fc4000c800000 */
[----:B------:R-:W-:Y:S02]  /*41d0*/  USEL UR15, UR15, URZ, !UP1 ;  /* 0x000000ff0f0f7287 */ /* 0x000fe4000c800000 */
[----:B------:R-:W-:-:S04]  /*41e0*/  ULOP3.LUT UR5, UR4, UR5, URZ, 0x3c, !UPT ;  /* 0x0000000504057292 */ /* 0x000fc8000f8e3cff */
[----:B------:R-:W-:Y:S08]  /*41f0*/  @P2 BRA `(.L_x_10) ;  /* 0xffffffec00d42947 */ /* 0x000ff0000383ffff */
.L_x_7:
[----:B------:R-:W-:Y:S01]  /*4200*/  ISETP.GE.AND P0, PT, R52, 0x20, PT ;  /* 0x000000203400780c */ /* 0x000fe20003f06270 */
[----:B------:R-:W0:Y:S01]  /*4210*/  LDCU UR5, c[0x0][0x3b4] ;  /* 0x00007680ff0577ac */ /* 0x000e220008000800 */
[----:B------:R-:W1:Y:S11]  /*4220*/  LDCU.128 UR8, c[0x0][0x390] ;  /* 0x00007200ff0877ac */ /* 0x000e760008000c00 */
[----:B------:R-:W-:Y:S05]  /*4230*/  @!P0 BRA `(.L_x_11) ;  /* 0x0000000000108947 */ /* 0x000fea0003800000 */
[----:B------:R-:W-:-:S06]  /*4240*/  USHF.L.U32 UR4, UR4, 0x1f, URZ ;  /* 0x0000001f04047899 */ /* 0x000fcc00080006ff */
[----:B------:R-:W-:-:S04]  /*4250*/  IMAD.U32 R3, RZ, RZ, UR4 ;  /* 0x00000004ff037e24 */ /* 0x000fc8000f8e00ff */
[----:B------:R-:W2:Y:S02]  /*4260*/  SYNCS.PHASECHK.TRANS64.TRYWAIT P0, [UR13], R3 ;  /* 0x00000003ff0075a7 */ /* 0x000ea4000800110d */
[----:B--2---:R-:W-:Y:S05]  /*4270*/  @!P0 BRA `(.L_x_12) ;  /* 0x0000001000c48947 */ /* 0x004fea0003800000 */
.L_x_11:
[----:B------:R-:W-:Y:S01]  /*4280*/  BAR.SYNC.DEFER_BLOCKING 0x0 ;  /* 0x0000000000007b1d */ /* 0x000fe20000010000 */
[----:B------:R-:W-:Y:S01]  /*4290*/  VIADD R37, R0, 0x1 ;  /* 0x0000000100257836 */ /* 0x000fe20000000000 */
[C---:B-1----:R-:W-:Y:S01]  /*42a0*/  ISETP.GE.AND P0, PT, R2.reuse, UR10, PT ;  /* 0x0000000a02007c0c */ /* 0x042fe2000bf06270 */
[----:B0-----:R-:W-:Y:S02]  /*42b0*/  IMAD R3, R2, UR5, RZ ;  /* 0x0000000502037c24 */ /* 0x001fe4000f8e02ff */
[C---:B------:R-:W-:Y:S01]  /*42c0*/  VIADD R36, R0.reuse, 0x3 ;  /* 0x0000000300247836 */ /* 0x040fe20000000000 */
[----:B------:R-:W0:Y:S01]  /*42d0*/  LDCU UR4, c[0x0][0x3b8] ;  /* 0x00007700ff0477ac */ /* 0x000e220008000800 */
[----:B------:R-:W-:Y:S01]  /*42e0*/  ISETP.LT.AND P2, PT, R37, UR11, !P0 ;  /* 0x0000000b25007c0c */ /* 0x000fe2000c741270 */
[C---:B------:R-:W-:Y:S01]  /*42f0*/  VIADD R38, R0.reuse, 0x2 ;  /* 0x0000000200267836 */ /* 0x040fe20000000000 */
[C---:B------:R-:W-:Y:S01]  /*4300*/  IADD3 R2, P5, PT, R3.reuse, UR8, RZ ;  /* 0x0000000803027c10 */ /* 0x040fe2000ffbe0ff */
[----:B------:R-:W-:Y:S01]  /*4310*/  VIADD R45, R0, 0x4 ;  /* 0x00000004002d7836 */ /* 0x000fe20000000000 */
[----:B------:R-:W-:Y:S01]  /*4320*/  ISETP.LT.AND P4, PT, R36, UR11, !P0 ;  /* 0x0000000b24007c0c */ /* 0x000fe2000c781270 */
[----:B------:R-:W-:Y:S01]  /*4330*/  VIADD R44, R0, 0x5 ;  /* 0x00000005002c7836 */ /* 0x000fe20000000000 */
[----:B------:R-:W-:-:S02]  /*4340*/  LEA.HI.X.SX32 R3, R3, UR9, 0x1, P5 ;  /* 0x0000000903037c11 */ /* 0x000fc4000a8f0eff */
[----:B------:R-:W-:Y:S01]  /*4350*/  ISETP.LT.AND P3, PT, R38, UR11, !P0 ;  /* 0x0000000b26007c0c */ /* 0x000fe2000c761270 */
[----:B------:R-:W1:Y:S02]  /*4360*/  @!P1 SYNCS.CCTL.IV [UR16+0x2800] ;  /* 0x00280000ff0099b1 */ /* 0x000e640008000010 */
[----:B-1----:R-:W-:Y:S01]  /*4370*/  BAR.SYNC.DEFER_BLOCKING 0x0 ;  /* 0x0000000000007b1d */ /* 0x002fe20000010000 */
[----:B0-----:R-:W-:-:S04]  /*4380*/  IMAD R37, R0, UR4, RZ ;  /* 0x0000000400257c24 */ /* 0x001fc8000f8e02ff */
[----:B------:R-:W-:Y:S01]  /*4390*/  VIADD R39, R37, UR4 ;  /* 0x0000000425277c36 */ /* 0x000fe20008000000 */
[----:B------:R-:W0:Y:S03]  /*43a0*/  LDTM.x32 R4, tmem[UR12] ;  /* 0x0000000c000479ee */ /* 0x000e2600082c0000 */
[C---:B------:R-:W-:Y:S01]  /*43b0*/  VIADD R41, R39.reuse, UR4 ;  /* 0x0000000427297c36 */ /* 0x040fe20008000000 */
[----:B------:R-:W-:-:S03]  /*43c0*/  IADD3 R36, P6, PT, R39, R2, RZ ;  /* 0x0000000227247210 */ /* 0x000fc60007fde0ff */
[----:B------:R-:W-:Y:S01]  /*43d0*/  VIADD R42, R41, UR4 ;  /* 0x00000004292a7c36 */ /* 0x000fe20008000000 */
[----:B------:R-:W1:Y:S01]  /*43e0*/  @!P1 SYNCS.CCTL.IV [UR16+0x2808] ;  /* 0x00280800ff0099b1 */ /* 0x000e620008000010 */
[----:B------:R-:W-:Y:S01]  /*43f0*/  ISETP.LT.AND P1, PT, R0, UR11, !P0 ;  /* 0x0000000b00007c0c */ /* 0x000fe2000c721270 */
[----:B------:R-:W-:Y:S01]  /*4400*/  NOP ;  /* 0x0000000000007918 */ /* 0x000fe20000000000 */
[----:B0-----:R-:W-:Y:S02]  /*4410*/  F2FP.SATFINITE.E4M3.F32.PACK_AB_MERGE_C R43, R5, R4, RZ ;  /* 0x00000004052b723e */ /* 0x001fe400048070ff */
[----:B------:R-:W-:Y:S02]  /*4420*/  IADD3 R4, P5, PT, R37, R2, RZ ;  /* 0x0000000225047210 */ /* 0x000fe40007fbe0ff */
[----:B------:R-:W-:Y:S02]  /*4430*/  PRMT R47, R43, 0x9910, RZ ;  /* 0x000099102b2f7816 */ /* 0x000fe400000000ff */
[----:B------:R-:W-:-:S02]  /*4440*/  LEA.HI.X.SX32 R5, R37, R3, 0x1, P5 ;  /* 0x0000000325057211 */ /* 0x000fc400028f0eff */
[----:B------:R-:W-:Y:S02]  /*4450*/  IADD3 R38, P5, PT, R41, R2, RZ ;  /* 0x0000000229267210 */ /* 0x000fe40007fbe0ff */
[-C--:B------:R-:W-:Y:S01]  /*4460*/  LEA.HI.X.SX32 R37, R39, R3.reuse, 0x1, P6 ;  /* 0x0000000327257211 */ /* 0x080fe200030f0eff */
[----:B------:R0:W-:Y:S01]  /*4470*/  @P1 STG.E.U8 desc[UR18][R4.64], R43 ;  /* 0x0000002b04001986 */ /* 0x0001e2000c101112 */
[----:B------:R-:W-:Y:S02]  /*4480*/  LEA.HI.X.SX32 R39, R41, R3, 0x1, P5 ;  /* 0x0000000329277211 */ /* 0x000fe400028f0eff */
[----:B------:R-:W-:Y:S02]  /*4490*/  ISETP.LT.AND P5, PT, R45, UR11, !P0 ;  /* 0x0000000b2d007c0c */ /* 0x000fe4000c7a1270 */
[----:B------:R-:W-:Y:S01]  /*44a0*/  F2FP.SATFINITE.E4M3.F32.PACK_AB_MERGE_C R45, R7, R6, RZ ;  /* 0x00000006072d723e */ /* 0x000fe200048070ff */
[----:B------:R-:W-:Y:S01]  /*44b0*/  VIADD R6, R0, 0x6 ;  /* 0x0000000600067836 */ /* 0x000fe20000000000 */
[----:B------:R-:W-:-:S02]  /*44c0*/  IADD3 R40, P6, PT, R42, R2, RZ ;  /* 0x000000022a287210 */ /* 0x000fc40007fde0ff */
[----:B------:R-:W-:Y:S02]  /*44d0*/  SHF.R.S32.HI R47, RZ, 0x8, R47 ;  /* 0x00000008ff2f7819 */ /* 0x000fe4000001142f */
[----:B------:R-:W-:Y:S01]  /*44e0*/  ISETP.LT.AND P1, PT, R6, UR11, !P0 ;  /* 0x0000000b06007c0c */ /* 0x000fe2000c721270 */
[----:B------:R-:W-:Y:S01]  /*44f0*/  VIADD R6, R0, 0x7 ;  /* 0x0000000700067836 */ /* 0x000fe20000000000 */
[C---:B------:R-:W-:Y:S01]  /*4500*/  LEA.HI.X.SX32 R41, R42.reuse, R3, 0x1, P6 ;  /* 0x000000032a297211 */ /* 0x040fe200030f0eff */
[----:B------:R-:W-:Y:S01]  /*4510*/  VIADD R42, R42, UR4 ;  /* 0x000000042a2a7c36 */ /* 0x000fe20008000000 */
[----:B------:R-:W-:Y:S01]  /*4520*/  @P2 STG.E.U8 desc[UR18][R36.64], R47 ;  /* 0x0000002f24002986 */ /* 0x000fe2000c101112 */
[----:B------:R-:W-:Y:S01]  /*4530*/  PRMT R49, R45, 0x9910, RZ ;  /* 0x000099102d317816 */ /* 0x000fe200000000ff */
[----:B0-----:R-:W-:Y:S01]  /*4540*/  VIADD R4, R0, 0x8 ;  /* 0x0000000800047836 */ /* 0x001fe20000000000 */
[----:B------:R-:W-:Y:S01]  /*4550*/  ISETP.LT.AND P2, PT, R6, UR11, !P0 ;  /* 0x0000000b06007c0c */ /* 0x000fe2000c741270 */
[----:B------:R0:W-:Y:S01]  /*4560*/  @P3 STG.E.U8 desc[UR18][R38.64], R45 ;  /* 0x0000002d26003986 */ /* 0x0001e2000c101112 */
[----:B------:R-:W-:-:S02]  /*4570*/  IADD3 R6, P3, PT, R42, R2, RZ ;  /* 0x000000022a067210 */ /* 0x000fc40007f7e0ff */
[----:B------:R-:W-:Y:S01]  /*4580*/  F2FP.SATFINITE.E4M3.F32.PACK_AB_MERGE_C R43, R9, R8, RZ ;  /* 0x00000008092b723e */ /* 0x000fe200048070ff */
[----:B------:R-:W-:Y:S01]  /*4590*/  VIADD R8, R0, 0x9 ;  /* 0x0000000900087836 */ /* 0x000fe20000000000 */
[----:B------:R-:W-:Y:S02]  /*45a0*/  SHF.R.S32.HI R49, RZ, 0x8, R49 ;  /* 0x00000008ff317819 */ /* 0x000fe40000011431 */
[CC--:B------:R-:W-:Y:S01]  /*45b0*/  LEA.HI.X.SX32 R7, R42.reuse, R3.reuse, 0x1, P3 ;  /* 0x000000032a077211 */ /* 0x0c0fe200018f0eff */
[----:B------:R-:W-:Y:S01]  /*45c0*/  VIADD R42, R42, UR4 ;  /* 0x000000042a2a7c36 */ /* 0x000fe20008000000 */
[----:B------:R-:W-:Y:S01]  /*45d0*/  PRMT R5, R43, 0x9910, RZ ;  /* 0x000099102b057816 */ /* 0x000fe200000000ff */
[----:B------:R-:W-:Y:S01]  /*45e0*/  @P4 STG.E.U8 desc[UR18][R40.64], R49 ;  /* 0x0000003128004986 */ /* 0x000fe2000c101112 */
[----:B------:R-:W-:Y:S01]  /*45f0*/  ISETP.LT.AND P6, PT, R44, UR11, !P0 ;  /* 0x0000000b2c007c0c */ /* 0x000fe2000c7c1270 */
[----:B------:R-:W-:Y:S01]  /*4600*/  VIADD R9, R42, UR4 ;  /* 0x000000042a097c36 */ /* 0x000fe20008000000 */
[----:B------:R-:W-:Y:S01]  /*4610*/  ISETP.LT.AND P3, PT, R4, UR11, !P0 ;  /* 0x0000000b04007c0c */ /* 0x000fe2000c761270 */
[----:B0-----:R-:W-:Y:S01]  /*4620*/  IMAD.MOV.U32 R39, RZ, RZ, R5 ;  /* 0x000000ffff277224 */ /* 0x001fe200078e0005 */
[C---:B------:R-:W-:Y:S01]  /*4630*/  IADD3 R4, P4, PT, R42.reuse, R2, RZ ;  /* 0x000000022a047210 */ /* 0x040fe20007f9e0ff */
[----:B------:R0:W-:Y:S01]  /*4640*/  @P5 STG.E.U8 desc[UR18][R6.64], R43 ;  /* 0x0000002b06005986 */ /* 0x0001e2000c101112 */
[----:B------:R-:W-:Y:S01]  /*4650*/  F2FP.SATFINITE.E4M3.F32.PACK_AB_MERGE_C R37, R11, R10, RZ ;  /* 0x0000000a0b25723e */ /* 0x000fe200048070ff */
[----:B------:R-:W-:Y:S01]  /*4660*/  VIADD R10, R9, UR4 ;  /* 0x00000004090a7c36 */ /* 0x000fe20008000000 */
[----:B------:R-:W-:Y:S01]  /*4670*/  LEA.HI.X.SX32 R5, R42, R3, 0x1, P4 ;  /* 0x000000032a057211 */ /* 0x000fe200020f0eff */
[----:B------:R-:W-:Y:S01]  /*4680*/  VIADD R36, R0, 0xb ;  /* 0x0000000b00247836 */ /* 0x000fe20000000000 */
[----:B------:R-:W-:-:S02]  /*4690*/  ISETP.LT.AND P4, PT, R8, UR11, !P0 ;  /* 0x0000000b08007c0c */ /* 0x000fc4000c781270 */
[----:B------:R-:W-:Y:S02]  /*46a0*/  SHF.R.S32.HI R39, RZ, 0x8, R39 ;  /* 0x00000008ff277819 */ /* 0x000fe40000011427 */
[----:B------:R-:W-:Y:S02]  /*46b0*/  IADD3 R8, P5, PT, R9, R2, RZ ;  /* 0x0000000209087210 */ /* 0x000fe40007fbe0ff */
[----:B------:R-:W-:Y:S01]  /*46c0*/  PRMT R11, R37, 0x9910, RZ ;  /* 0x00009910250b7816 */ /* 0x000fe200000000ff */
[C---:B0-----:R-:W-:Y:S01]  /*46d0*/  VIADD R6, R0.reuse, 0xa ;  /* 0x0000000a00067836 */ /* 0x041fe20000000000 */
[----:B------:R-:W-:Y:S01]  /*46e0*/  LEA.HI.X.SX32 R9, R9, R3, 0x1, P5 ;  /* 0x0000000309097211 */ /* 0x000fe200028f0eff */
[----:B------:R0:W-:Y:S01]  /*46f0*/  @P6 STG.E.U8 desc[UR18][R4.64], R39 ;  /* 0x0000002704006986 */ /* 0x0001e2000c101112 */
[----:B------:R-:W-:Y:S01]  /*4700*/  F2FP.SATFINITE.E4M3.F32.PACK_AB_MERGE_C R13, R13, R12, RZ ;  /* 0x0000000c0d0d723e */ /* 0x000fe200048070ff */
[----:B------:R-:W-:Y:S01]  /*4710*/  VIADD R12, R0, 0xc ;  /* 0x0000000c000c7836 */ /* 0x000fe20000000000 */
[----:B------:R-:W-:Y:S01]  /*4720*/  ISETP.LT.AND P5, PT, R6, UR11, !P0 ;  /* 0x0000000b06007c0c */ /* 0x000fe2000c7a1270 */
[----:B------:R2:W-:Y:S01]  /*4730*/  @P1 STG.E.U8 desc[UR18][R8.64], R37 ;  /* 0x0000002508001986 */ /* 0x0005e2000c101112 */
[----:B------:R-:W-:-:S02]  /*4740*/  IADD3 R6, P6, PT, R10, R2, RZ ;  /* 0x000000020a067210 */ /* 0x000fc40007fde0ff */
[----:B------:R-:W-:Y:S02]  /*4750*/  ISETP.LT.AND P1, PT, R36, UR11, !P0 ;  /* 0x0000000b24007c0c */ /* 0x000fe4000c721270 */
[C---:B------:R-:W-:Y:S01]  /*4760*/  LEA.HI.X.SX32 R7, R10.reuse, R3, 0x1, P6 ;  /* 0x000000030a077211 */ /* 0x040fe200030f0eff */
[----:B------:R-:W-:Y:S01]  /*4770*/  VIADD R10, R10, UR4 ;  /* 0x000000040a0a7c36 */ /* 0x000fe20008000000 */
[----:B------:R-:W-:Y:S02]  /*4780*/  PRMT R36, R13, 0x9910, RZ ;  /* 0x000099100d247816 */ /* 0x000fe400000000ff */
[----:B0-----:R-:W-:Y:S01]  /*4790*/  SHF.R.S32.HI R39, RZ, 0x8, R11 ;  /* 0x00000008ff277819 */ /* 0x001fe2000001140b */
[C---:B------:R-:W-:Y:S01]  /*47a0*/  VIADD R11, R10.reuse, UR4 ;  /* 0x000000040a0b7c36 */ /* 0x040fe20008000000 */
[----:B------:R-:W-:Y:S01]  /*47b0*/  F2FP.SATFINITE.E4M3.F32.PACK_AB_MERGE_C R15, R15, R14, RZ ;  /* 0x0000000e0f0f723e */ /* 0x000fe200048070ff */
[----:B--2---:R-:W-:Y:S01]  /*47c0*/  IMAD.MOV.U32 R37, RZ, RZ, R36 ;  /* 0x000000ffff257224 */ /* 0x004fe200078e0024 */
[----:B------:R-:W-:Y:S01]  /*47d0*/  F2FP.SATFINITE.E4M3.F32.PACK_AB_MERGE_C R17, R17, R16, RZ ;  /* 0x000000101111723e */ /* 0x000fe200048070ff */
[----:B------:R0:W-:Y:S01]  /*47e0*/  @P2 STG.E.U8 desc[UR18][R6.64], R39 ;  /* 0x0000002706002986 */ /* 0x0001e2000c101112 */
[-C--:B------:R-:W-:Y:S01]  /*47f0*/  IADD3 R4, P2, PT, R10, R2.reuse, RZ ;  /* 0x000000020a047210 */ /* 0x080fe20007f5e0ff */
[----:B------:R-:W-:Y:S01]  /*4800*/  VIADD R16, R0, 0x1e ;  /* 0x0000001e00107836 */ /* 0x000fe20000000000 */
[----:B------:R-:W-:-:S02]  /*4810*/  IADD3 R8, P6, PT, R11, R2, RZ ;  /* 0x000000020b087210 */ /* 0x000fc40007fde0ff */
[-C--:B------:R-:W-:Y:S01]  /*4820*/  LEA.HI.X.SX32 R5, R10, R3.reuse, 0x1, P2 ;  /* 0x000000030a057211 */ /* 0x080fe200010f0eff */
[----:B------:R-:W-:Y:S01]  /*4830*/  VIADD R10, R0, 0xd ;  /* 0x0000000d000a7836 */ /* 0x000fe20000000000 */
[C---:B------:R-:W-:Y:S01]  /*4840*/  LEA.HI.X.SX32 R9, R11.reuse, R3, 0x1, P6 ;  /* 0x000000030b097211 */ /* 0x040fe200030f0eff */
[----:B------:R-:W-:Y:S01]  /*4850*/  VIADD R11, R11, UR4 ;  /* 0x000000040b0b7c36 */ /* 0x000fe20008000000 */
[----:B------:R-:W-:Y:S01]  /*4860*/  SHF.R.S32.HI R37, RZ, 0x8, R37 ;  /* 0x00000008ff257819 */ /* 0x000fe20000011425 */
[----:B------:R2:W-:Y:S01]  /*4870*/  @P3 STG.E.U8 desc[UR18][R4.64], R13 ;  /* 0x0000000d04003986 */ /* 0x0005e2000c101112 */
[----:B------:R-:W-:Y:S01]  /*4880*/  ISETP.LT.AND P3, PT, R10, UR11, !P0 ;  /* 0x0000000b0a007c0c */ /* 0x000fe2000c761270 */
[----:B------:R-:W-:Y:S01]  /*4890*/  VIADD R10, R11, UR4 ;  /* 0x000000040b0a7c36 */ /* 0x000fe20008000000 */
[----:B------:R-:W-:Y:S01]  /*48a0*/  PRMT R14, R15, 0x9910, RZ ;  /* 0x000099100f0e7816 */ /* 0x000fe200000000ff */
[----:B------:R3:W-:Y:S01]  /*48b0*/  @P4 STG.E.U8 desc[UR18][R8.64], R37 ;  /* 0x0000002508004986 */ /* 0x0007e2000c101112 */
[----:B0-----:R-:W-:-:S02]  /*48c0*/  IADD3 R6, P4, PT, R11, R2, RZ ;  /* 0x000000020b067210 */ /* 0x001fc40007f9e0ff */
[----:B------:R-:W-:Y:S01]  /*48d0*/  ISETP.LT.AND P2, PT, R12, UR11, !P0 ;  /* 0x0000000b0c007c0c */ /* 0x000fe2000c741270 */
[C---:B------:R-:W-:Y:S01]  /*48e0*/  VIADD R12, R0.reuse, 0xe ;  /* 0x0000000e000c7836 */ /* 0x040fe20000000000 */
[-C--:B------:R-:W-:Y:S01]  /*48f0*/  LEA.HI.X.SX32 R7, R11, R3.reuse, 0x1, P4 ;  /* 0x000000030b077211 */ /* 0x080fe200020f0eff */
[----:B------:R-:W-:Y:S01]  /*4900*/  VIADD R11, R0, 0xf ;  /* 0x0000000f000b7836 */ /* 0x000fe20000000000 */
[----:B------:R-:W-:Y:S01]  /*4910*/  F2FP.SATFINITE.E4M3.F32.PACK_AB_MERGE_C R19, R19, R18, RZ ;  /* 0x000000121313723e */ /* 0x000fe200048070ff */
[----:B--2---:R-:W-:Y:S01]  /*4920*/  IMAD.MOV.U32 R13, RZ, RZ, R14 ;  /* 0x000000ffff0d7224 */ /* 0x004fe200078e000e */
[C---:B------:R-:W-:Y:S01]  /*4930*/  IADD3 R4, P6, PT, R10.reuse, R2, RZ ;  /* 0x000000020a047210 */ /* 0x040fe20007fde0ff */
[----:B------:R0:W-:Y:S01]  /*4940*/  @P5 STG.E.U8 desc[UR18][R6.64], R15 ;  /* 0x0000000f06005986 */ /* 0x0001e2000c101112 */
[----:B------:R-:W-:Y:S02]  /*4950*/  ISETP.LT.AND P5, PT, R11, UR11, !P0 ;  /* 0x0000000b0b007c0c */ /* 0x000fe4000c7a1270 */
[C---:B------:R-:W-:Y:S01]  /*4960*/  LEA.HI.X.SX32 R5, R10.reuse, R3, 0x1, P6 ;  /* 0x000000030a057211 */ /* 0x040fe200030f0eff */
[----:B------:R-:W-:Y:S01]  /*4970*/  VIADD R10, R10, UR4 ;  /* 0x000000040a0a7c36 */ /* 0x000fe20008000000 */
[----:B------:R-:W-:-:S02]  /*4980*/  SHF.R.S32.HI R13, RZ, 0x8, R13 ;  /* 0x00000008ff0d7819 */ /* 0x000fc4000001140d */
[----:B------:R-:W-:Y:S01]  /*4990*/  PRMT R14, R17, 0x9910, RZ ;  /* 0x00009910110e7816 */ /* 0x000fe200000000ff */
[----:B------:R-:W-:Y:S01]  /*49a0*/  VIADD R11, R10, UR4 ;  /* 0x000000040a0b7c36 */ /* 0x000fe20008000000 */
[----:B------:R-:W-:Y:S01]  /*49b0*/  ISETP.LT.AND P4, PT, R12, UR11, !P0 ;  /* 0x0000000b0c007c0c */ /* 0x000fe2000c781270 */
[----:B------:R2:W-:Y:S01]  /*49c0*/  @P1 STG.E.U8 desc[UR18][R4.64], R13 ;  /* 0x0000000d04001986 */ /* 0x0005e2000c101112 */
[-C--:B---3--:R-:W-:Y:S01]  /*49d0*/  IADD3 R8, P1, PT, R10, R2.reuse, RZ ;  /* 0x000000020a087210 */ /* 0x088fe20007f3e0ff */
[----:B------:R-:W-:Y:S01]  /*49e0*/  VIADD R12, R0, 0x10 ;  /* 0x00000010000c7836 */ /* 0x000fe20000000000 */
[C---:B0-----:R-:W-:Y:S02]  /*49f0*/  IADD3 R6, P6, PT, R11.reuse, R2, RZ ;  /* 0x000000020b067210 */ /* 0x041fe40007fde0ff */
[-C--:B------:R-:W-:Y:S01]  /*4a00*/  LEA.HI.X.SX32 R9, R10, R3.reuse, 0x1, P1 ;  /* 0x000000030a097211 */ /* 0x080fe200008f0eff */
[----:B------:R-:W-:Y:S01]  /*4a10*/  IMAD.MOV.U32 R10, RZ, RZ, R14 ;  /* 0x000000ffff0a7224 */ /* 0x000fe200078e000e */
[C---:B------:R-:W-:Y:S01]  /*4a20*/  LEA.HI.X.SX32 R7, R11.reuse, R3, 0x1, P6 ;  /* 0x000000030b077211 */ /* 0x040fe200030f0eff */
[----:B------:R-:W-:Y:S01]  /*4a30*/  VIADD R11, R11, UR4 ;  /* 0x000000040b0b7c36 */ /* 0x000fe20008000000 */
[----:B------:R-:W-:Y:S01]  /*4a40*/  PRMT R14, R19, 0x9910, RZ ;  /* 0x00009910130e7816 */ /* 0x000fe200000000ff */
[----:B------:R0:W-:Y:S01]  /*4a50*/  @P2 STG.E.U8 desc[UR18][R8.64], R17 ;  /* 0x0000001108002986 */ /* 0x0001e2000c101112 */
[----:B------:R-:W-:Y:S01]  /*4a60*/  ISETP.LT.AND P1, PT, R12, UR11, !P0 ;  /* 0x0000000b0c007c0c */ /* 0x000fe2000c721270 */
[----:B------:R-:W-:Y:S01]  /*4a70*/  VIADD R12, R0, 0x11 ;  /* 0x00000011000c7836 */ /* 0x000fe20000000000 */
[----:B--2---:R-:W-:Y:S01]  /*4a80*/  SHF.R.S32.HI R13, RZ, 0x8, R10 ;  /* 0x00000008ff0d7819 */ /* 0x004fe2000001140a */
[----:B------:R-:W-:Y:S01]  /*4a90*/  VIADD R10, R11, UR4 ;  /* 0x000000040b0a7c36 */ /* 0x000fe20008000000 */
[----:B------:R-:W-:-:S02]  /*4aa0*/  F2FP.SATFINITE.E4M3.F32.PACK_AB_MERGE_C R21, R21, R20, RZ ;  /* 0x000000141515723e */ /* 0x000fc400048070ff */
[----:B------:R-:W-:Y:S01]  /*4ab0*/  ISETP.LT.AND P2, PT, R12, UR11, !P0 ;  /* 0x0000000b0c007c0c */ /* 0x000fe2000c741270 */
[----:B------:R2:W-:Y:S01]  /*4ac0*/  @P3 STG.E.U8 desc[UR18][R6.64], R13 ;  /* 0x0000000d06003986 */ /* 0x0005e2000c101112 */
[----:B------:R-:W-:Y:S01]  /*4ad0*/  IADD3 R4, P3, PT, R11, R2, RZ ;  /* 0x000000020b047210 */ /* 0x000fe20007f7e0ff */
[----:B------:R-:W-:Y:S01]  /*4ae0*/  VIADD R12, R0, 0x12 ;  /* 0x00000012000c7836 */ /* 0x000fe20000000000 */
[----:B------:R-:W-:Y:S02]  /*4af0*/  F2FP.SATFINITE.E4M3.F32.PACK_AB_MERGE_C R23, R23, R22, RZ ;  /* 0x000000161717723e */ /* 0x000fe400048070ff */
[-C--:B------:R-:W-:Y:S01]  /*4b00*/  LEA.HI.X.SX32 R5, R11, R3.reuse, 0x1, P3 ;  /* 0x000000030b057211 */ /* 0x080fe200018f0eff */
[----:B------:R-:W-:Y:S01]  /*4b10*/  IMAD.MOV.U32 R11, RZ, RZ, R14 ;  /* 0x000000ffff0b7224 */ /* 0x000fe200078e000e */
[C---:B0-----:R-:W-:Y:S02]  /*4b20*/  IADD3 R8, P6, PT, R10.reuse, R2, RZ ;  /* 0x000000020a087210 */ /* 0x041fe40007fde0ff */
[----:B------:R-:W-:Y:S01]  /*4b30*/  PRMT R14, R21, 0x9910, RZ ;  /* 0x00009910150e7816 */ /* 0x000fe200000000ff */
[----:B------:R0:W-:Y:S01]  /*4b40*/  @P4 STG.E.U8 desc[UR18][R4.64], R19 ;  /* 0x0000001304004986 */ /* 0x0001e2000c101112 */
[C---:B------:R-:W-:Y:S01]  /*4b50*/  LEA.HI.X.SX32 R9, R10.reuse, R3, 0x1, P6 ;  /* 0x000000030a097211 */ /* 0x040fe200030f0eff */
[----:B------:R-:W-:Y:S01]  /*4b60*/  VIADD R10, R10, UR4 ;  /* 0x000000040a0a7c36 */ /* 0x000fe20008000000 */
[----:B--2---:R-:W-:-:S02]  /*4b70*/  SHF.R.S32.HI R13, RZ, 0x8, R11 ;  /* 0x00000008ff0d7819 */ /* 0x004fc4000001140b */
[----:B------:R-:W-:Y:S01]  /*4b80*/  ISETP.LT.AND P3, PT, R12, UR11, !P0 ;  /* 0x0000000b0c007c0c */ /* 0x000fe2000c761270 */
[C---:B------:R-:W-:Y:S01]  /*4b90*/  VIADD R11, R10.reuse, UR4 ;  /* 0x000000040a0b7c36 */ /* 0x040fe20008000000 */
[----:B------:R-:W-:Y:S01]  /*4ba0*/  F2FP.SATFINITE.E4M3.F32.PACK_AB_MERGE_C R25, R25, R24, RZ ;  /* 0x000000181919723e */ /* 0x000fe200048070ff */
[----:B------:R2:W-:Y:S01]  /*4bb0*/  @P5 STG.E.U8 desc[UR18][R8.64], R13 ;  /* 0x0000000d08005986 */ /* 0x0005e2000c101112 */
[----:B------:R-:W-:Y:S01]  /*4bc0*/  IADD3 R6, P5, PT, R10, R2, RZ ;  /* 0x000000020a067210 */ /* 0x000fe20007fbe0ff */
[----:B------:R-:W-:Y:S01]  /*4bd0*/  VIADD R12, R0, 0x13 ;  /* 0x00000013000c7836 */ /* 0x000fe20000000000 */
[----:B------:R-:W-:Y:S02]  /*4be0*/  F2FP.SATFINITE.E4M3.F32.PACK_AB_MERGE_C R27, R27, R26, RZ ;  /* 0x0000001a1b1b723e */ /* 0x000fe400048070ff */
[----:B------:R-:W-:Y:S01]  /*4bf0*/  LEA.HI.X.SX32 R7, R10, R3, 0x1, P5 ;  /* 0x000000030a077211 */ /* 0x000fe200028f0eff */
[----:B------:R-:W-:Y:S01]  /*4c00*/  IMAD.MOV.U32 R10, RZ, RZ, R14 ;  /* 0x000000ffff0a7224 */ /* 0x000fe200078e000e */
[----:B0-----:R-:W-:-:S02]  /*4c10*/  IADD3 R4, P6, PT, R11, R2, RZ ;  /* 0x000000020b047210 */ /* 0x001fc40007fde0ff */
[----:B------:R-:W-:Y:S01]  /*4c20*/  PRMT R14, R23, 0x9910, RZ ;  /* 0x00009910170e7816 */ /* 0x000fe200000000ff */
[----:B------:R0:W-:Y:S01]  /*4c30*/  @P1 STG.E.U8 desc[UR18][R6.64], R21 ;  /* 0x0000001506001986 */ /* 0x0001e2000c101112 */
[C---:B------:R-:W-:Y:S01]  /*4c40*/  LEA.HI.X.SX32 R5, R11.reuse, R3, 0x1, P6 ;  /* 0x000000030b057211 */ /* 0x040fe200030f0eff */
[----:B------:R-:W-:Y:S01]  /*4c50*/  VIADD R11, R11, UR4 ;  /* 0x000000040b0b7c36 */ /* 0x000fe20008000000 */
[----:B--2---:R-:W-:Y:S02]  /*4c60*/  SHF.R.S32.HI R13, RZ, 0x8, R10 ;  /* 0x00000008ff0d7819 */ /* 0x004fe4000001140a */
[----:B------:R-:W-:Y:S01]  /*4c70*/  ISETP.LT.AND P4, PT, R12, UR11, !P0 ;  /* 0x0000000b0c007c0c */ /* 0x000fe2000c781270 */
[----:B------:R-:W-:Y:S01]  /*4c80*/  VIADD R10, R11, UR4 ;  /* 0x000000040b0a7c36 */ /* 0x000fe20008000000 */
[----:B------:R-:W-:Y:S01]  /*4c90*/  F2FP.SATFINITE.E4M3.F32.PACK_AB_MERGE_C R29, R29, R28, RZ ;  /* 0x0000001c1d1d723e */ /* 0x000fe200048070ff */
[----:B------:R2:W-:Y:S01]  /*4ca0*/  @P2 STG.E.U8 desc[UR18][R4.64], R13 ;  /* 0x0000000d04002986 */ /* 0x0005e2000c101112 */
[----:B------:R-:W-:Y:S01]  /*4cb0*/  IADD3 R8, P2, PT, R11, R2, RZ ;  /* 0x000000020b087210 */ /* 0x000fe20007f5e0ff */
[----:B------:R-:W-:Y:S01]  /*4cc0*/  VIADD R12, R0, 0x14 ;  /* 0x00000014000c7836 */ /* 0x000fe20000000000 */
[----:B------:R-:W-:-:S02]  /*4cd0*/  PRMT R15, R29, 0x9910, RZ ;  /* 0x000099101d0f7816 */ /* 0x000fc400000000ff */
[-C--:B------:R-:W-:Y:S01]  /*4ce0*/  LEA.HI.X.SX32 R9, R11, R3.reuse, 0x1, P2 ;  /* 0x000000030b097211 */ /* 0x080fe200010f0eff */
[----:B------:R-:W-:Y:S01]  /*4cf0*/  IMAD.MOV.U32 R11, RZ, RZ, R14 ;  /* 0x000000ffff0b7224 */ /* 0x000fe200078e000e */
[-C--:B0-----:R-:W-:Y:S02]  /*4d00*/  IADD3 R6, P6, PT, R10, R2.reuse, RZ ;  /* 0x000000020a067210 */ /* 0x081fe40007fde0ff */
[----:B------:R-:W-:Y:S01]  /*4d10*/  ISETP.LT.AND P5, PT, R12, UR11, !P0 ;  /* 0x0000000b0c007c0c */ /* 0x000fe2000c7a1270 */
[----:B------:R-:W-:Y:S01]  /*4d20*/  VIADD R12, R0, 0x15 ;  /* 0x00000015000c7836 */ /* 0x000fe20000000000 */
[C---:B------:R-:W-:Y:S01]  /*4d30*/  LEA.HI.X.SX32 R7, R10.reuse, R3, 0x1, P6 ;  /* 0x000000030a077211 */ /* 0x040fe200030f0eff */
[----:B------:R-:W-:Y:S01]  /*4d40*/  VIADD R10, R10, UR4 ;  /* 0x000000040a0a7c36 */ /* 0x000fe20008000000 */
[----:B--2---:R-:W-:Y:S01]  /*4d50*/  SHF.R.S32.HI R13, RZ, 0x8, R11 ;  /* 0x00000008ff0d7819 */ /* 0x004fe2000001140b */
[----:B------:R0:W-:Y:S01]  /*4d60*/  @P3 STG.E.U8 desc[UR18][R8.64], R23 ;  /* 0x0000001708003986 */ /* 0x0001e2000c101112 */
[----:B------:R-:W-:Y:S01]  /*4d70*/  PRMT R14, R25, 0x9910, RZ ;  /* 0x00009910190e7816 */ /* 0x000fe200000000ff */
[----:B------:R-:W-:Y:S01]  /*4d80*/  VIADD R11, R10, UR4 ;  /* 0x000000040a0b7c36 */ /* 0x000fe20008000000 */
[----:B------:R-:W-:Y:S01]  /*4d90*/  ISETP.LT.AND P1, PT, R12, UR11, !P0 ;  /* 0x0000000b0c007c0c */ /* 0x000fe2000c721270 */
[----:B------:R2:W-:Y:S01]  /*4da0*/  @P4 STG.E.U8 desc[UR18][R6.64], R13 ;  /* 0x0000000d06004986 */ /* 0x0005e2000c101112 */
[----:B------:R-:W-:Y:S01]  /*4db0*/  IADD3 R4, P4, PT, R10, R2, RZ ;  /* 0x000000020a047210 */ /* 0x000fe20007f9e0ff */
[----:B------:R-:W-:Y:S01]  /*4dc0*/  VIADD R12, R0, 0x16 ;  /* 0x00000016000c7836 */ /* 0x000fe20000000000 */
[----:B------:R-:W-:-:S02]  /*4dd0*/  SHF.R.S32.HI R15, RZ, 0x8, R15 ;  /* 0x00000008ff0f7819 */ /* 0x000fc4000001140f */
[-C--:B------:R-:W-:Y:S01]  /*4de0*/  LEA.HI.X.SX32 R5, R10, R3.reuse, 0x1, P4 ;  /* 0x000000030a057211 */ /* 0x080fe200020f0eff */
[----:B------:R-:W-:Y:S01]  /*4df0*/  IMAD.MOV.U32 R10, RZ, RZ, R14 ;  /* 0x000000ffff0a7224 */ /* 0x000fe200078e000e */
[----:B------:R-:W-:Y:S01]  /*4e00*/  ISETP.LT.AND P2, PT, R12, UR11, !P0 ;  /* 0x0000000b0c007c0c */ /* 0x000fe2000c741270 */
[----:B------:R-:W-:Y:S01]  /*4e10*/  VIADD R12, R0, 0x17 ;  /* 0x00000017000c7836 */ /* 0x000fe20000000000 */
[----:B0-----:R-:W-:Y:S01]  /*4e20*/  IADD3 R8, P6, PT, R11, R2, RZ ;  /* 0x000000020b087210 */ /* 0x001fe20007fde0ff */
[----:B------:R0:W-:Y:S01]  /*4e30*/  @P5 STG.E.U8 desc[UR18][R4.64], R25 ;  /* 0x0000001904005986 */ /* 0x0001e2000c101112 */
[----:B------:R-:W-:Y:S02]  /*4e40*/  PRMT R14, R27, 0x9910, RZ ;  /* 0x000099101b0e7816 */ /* 0x000fe400000000ff */
[C---:B------:R-:W-:Y:S01]  /*4e50*/  LEA.HI.X.SX32 R9, R11.reuse, R3, 0x1, P6 ;  /* 0x000000030b097211 */ /* 0x040fe200030f0eff */
[----:B------:R-:W-:Y:S01]  /*4e60*/  VIADD R11, R11, UR4 ;  /* 0x000000040b0b7c36 */ /* 0x000fe20008000000 */
[----:B--2---:R-:W-:-:S02]  /*4e70*/  SHF.R.S32.HI R13, RZ, 0x8, R10 ;  /* 0x00000008ff0d7819 */ /* 0x004fc4000001140a */
[----:B------:R-:W-:Y:S01]  /*4e80*/  ISETP.LT.AND P3, PT, R12, UR11, !P0 ;  /* 0x0000000b0c007c0c */ /* 0x000fe2000c761270 */
[----:B------:R-:W-:Y:S01]  /*4e90*/  VIADD R10, R11, UR4 ;  /* 0x000000040b0a7c36 */ /* 0x000fe20008000000 */
[----:B------:R-:W-:Y:S01]  /*4ea0*/  F2FP.SATFINITE.E4M3.F32.PACK_AB_MERGE_C R31, R31, R30, RZ ;  /* 0x0000001e1f1f723e */ /* 0x000fe200048070ff */
[----:B------:R2:W-:Y:S01]  /*4eb0*/  @P1 STG.E.U8 desc[UR18][R8.64], R13 ;  /* 0x0000000d08001986 */ /* 0x0005e2000c101112 */
[CC--:B------:R-:W-:Y:S01]  /*4ec0*/  IADD3 R6, P1, PT, R11.reuse, R2.reuse, RZ ;  /* 0x000000020b067210 */ /* 0x0c0fe20007f3e0ff */
[----:B------:R-:W-:Y:S01]  /*4ed0*/  VIADD R12, R0, 0x18 ;  /* 0x00000018000c7836 */ /* 0x000fe20000000000 */
[CC--:B0-----:R-:W-:Y:S02]  /*4ee0*/  IADD3 R4, P6, PT, R10.reuse, R2.reuse, RZ ;  /* 0x000000020a047210 */ /* 0x0c1fe40007fde0ff */
[-C--:B------:R-:W-:Y:S01]  /*4ef0*/  LEA.HI.X.SX32 R7, R11, R3.reuse, 0x1, P1 ;  /* 0x000000030b077211 */ /* 0x080fe200008f0eff */
[----:B------:R-:W-:Y:S01]  /*4f00*/  IMAD.MOV.U32 R11, RZ, RZ, R14 ;  /* 0x000000ffff0b7224 */ /* 0x000fe200078e000e */
[CC--:B------:R-:W-:Y:S01]  /*4f10*/  LEA.HI.X.SX32 R5, R10.reuse, R3.reuse, 0x1, P6 ;  /* 0x000000030a057211 */ /* 0x0c0fe200030f0eff */
[----:B------:R-:W-:Y:S01]  /*4f20*/  VIADD R10, R10, UR4 ;  /* 0x000000040a0a7c36 */ /* 0x000fe20008000000 */
[----:B------:R-:W-:Y:S01]  /*4f30*/  ISETP.LT.AND P4, PT, R12, UR11, !P0 ;  /* 0x0000000b0c007c0c */ /* 0x000fe2000c781270 */
[C---:B------:R-:W-:Y:S01]  /*4f40*/  VIADD R12, R0.reuse, 0x19 ;  /* 0x00000019000c7836 */ /* 0x040fe20000000000 */
[----:B------:R0:W-:Y:S01]  /*4f50*/  @P2 STG.E.U8 desc[UR18][R6.64], R27 ;  /* 0x0000001b06002986 */ /* 0x0001e2000c101112 */
[----:B--2---:R-:W-:Y:S01]  /*4f60*/  SHF.R.S32.HI R13, RZ, 0x8, R11 ;  /* 0x00000008ff0d7819 */ /* 0x004fe2000001140b */
[----:B------:R-:W-:Y:S01]  /*4f70*/  VIADD R9, R0, 0x1c ;  /* 0x0000001c00097836 */ /* 0x000fe20000000000 */
[C---:B------:R-:W-:Y:S01]  /*4f80*/  IADD3 R8, P6, PT, R10.reuse, R2, RZ ;  /* 0x000000020a087210 */ /* 0x040fe20007fde0ff */
[----:B------:R-:W-:Y:S01]  /*4f90*/  VIADD R11, R10, UR4 ;  /* 0x000000040a0b7c36 */ /* 0x000fe20008000000 */
[----:B------:R-:W-:Y:S01]  /*4fa0*/  ISETP.LT.AND P5, PT, R12, UR11, !P0 ;  /* 0x0000000b0c007c0c */ /* 0x000fe2000c7a1270 */
[----:B------:R2:W-:Y:S01]  /*4fb0*/  @P3 STG.E.U8 desc[UR18][R4.64], R13 ;  /* 0x0000000d04003986 */ /* 0x0005e2000c101112 */
[----:B------:R-:W-:Y:S01]  /*4fc0*/  ISETP.LT.AND P3, PT, R9, UR11, !P0 ;  /* 0x0000000b09007c0c */ /* 0x000fe2000c761270 */
[----:B------:R-:W-:Y:S01]  /*4fd0*/  VIADD R12, R0, 0x1a ;  /* 0x0000001a000c7836 */ /* 0x000fe20000000000 */
[----:B------:R-:W-:Y:S01]  /*4fe0*/  LEA.HI.X.SX32 R9, R10, R3, 0x1, P6 ;  /* 0x000000030a097211 */ /* 0x000fe200030f0eff */
[----:B------:R-:W-:Y:S01]  /*4ff0*/  VIADD R10, R0, 0x1d ;  /* 0x0000001d000a7836 */ /* 0x000fe20000000000 */
[----:B------:R-:W-:-:S02]  /*5000*/  F2FP.SATFINITE.E4M3.F32.PACK_AB_MERGE_C R33, R33, R32, RZ ;  /* 0x000000202121723e */ /* 0x000fc400048070ff */
[CC--:B0-----:R-:W-:Y:S01]  /*5010*/  IADD3 R6, P6, PT, R11.reuse, R2.reuse, RZ ;  /* 0x000000020b067210 */ /* 0x0c1fe20007fde0ff */
[----:B------:R0:W-:Y:S01]  /*5020*/  @P4 STG.E.U8 desc[UR18][R8.64], R29 ;  /* 0x0000001d08004986 */ /* 0x0001e2000c101112 */
[----:B------:R-:W-:Y:S01]  /*5030*/  ISETP.LT.AND P1, PT, R12, UR11, !P0 ;  /* 0x0000000b0c007c0c */ /* 0x000fe2000c721270 */
[----:B------:R-:W-:Y:S01]  /*5040*/  VIADD R12, R0, 0x1b ;  /* 0x0000001b000c7836 */ /* 0x000fe20000000000 */
[CC--:B------:R-:W-:Y:S01]  /*5050*/  LEA.HI.X.SX32 R7, R11.reuse, R3.reuse, 0x1, P6 ;  /* 0x000000030b077211 */ /* 0x0c0fe200030f0eff */
[----:B--2---:R-:W-:Y:S01]  /*5060*/  VIADD R5, R11, UR4 ;  /* 0x000000040b057c36 */ /* 0x004fe20008000000 */
[----:B------:R-:W-:Y:S02]  /*5070*/  ISETP.LT.AND P4, PT, R10, UR11, !P0 ;  /* 0x0000000b0a007c0c */ /* 0x000fe4000c781270 */
[----:B------:R-:W-:Y:S01]  /*5080*/  ISETP.LT.AND P2, PT, R12, UR11, !P0 ;  /* 0x0000000b0c007c0c */ /* 0x000fe2000c741270 */
[C---:B------:R-:W-:Y:S01]  /*5090*/  VIADD R11, R5.reuse, UR4 ;  /* 0x00000004050b7c36 */ /* 0x040fe20008000000 */
[----:B------:R-:W-:Y:S01]  /*50a0*/  IADD3 R4, P6, PT, R5, R2, RZ ;  /* 0x0000000205047210 */ /* 0x000fe20007fde0ff */
[----:B------:R2:W-:Y:S01]  /*50b0*/  @P5 STG.E.U8 desc[UR18][R6.64], R15 ;  /* 0x0000000f06005986 */ /* 0x0005e2000c101112 */
[----:B------:R-:W-:Y:S01]  /*50c0*/  F2FP.SATFINITE.E4M3.F32.PACK_AB_MERGE_C R35, R35, R34, RZ ;  /* 0x000000222323723e */ /* 0x000fe200048070ff */
[----:B------:R-:W-:Y:S01]  /*50d0*/  VIADD R13, R11, UR4 ;  /* 0x000000040b0d7c36 */ /* 0x000fe20008000000 */
[----:B------:R-:W-:-:S02]  /*50e0*/  LEA.HI.X.SX32 R5, R5, R3, 0x1, P6 ;  /* 0x0000000305057211 */ /* 0x000fc400030f0eff */
[-C--:B------:R-:W-:Y:S01]  /*50f0*/  IADD3 R10, P5, PT, R11, R2.reuse, RZ ;  /* 0x000000020b0a7210 */ /* 0x080fe20007fbe0ff */
[C---:B------:R-:W-:Y:S01]  /*5100*/  VIADD R14, R13.reuse, UR4 ;  /* 0x000000040d0e7c36 */ /* 0x040fe20008000000 */
[-C--:B------:R-:W-:Y:S01]  /*5110*/  IADD3 R12, P6, PT, R13, R2.reuse, RZ ;  /* 0x000000020d0c7210 */ /* 0x080fe20007fde0ff */
[----:B------:R3:W-:Y:S01]  /*5120*/  @P1 STG.E.U8 desc[UR18][R4.64], R31 ;  /* 0x0000001f04001986 */ /* 0x0007e2000c101112 */
[-C--:B------:R-:W-:Y:S01]  /*5130*/  LEA.HI.X.SX32 R11, R11, R3.reuse, 0x1, P5 ;  /* 0x000000030b0b7211 */ /* 0x080fe200028f0eff */
[----:B0-----:R-:W-:Y:S01]  /*5140*/  VIADD R9, R14, UR4 ;  /* 0x000000040e097c36 */ /* 0x001fe20008000000 */
[----:B------:R-:W-:Y:S01]  /*5150*/  LEA.HI.X.SX32 R13, R13, R3, 0x1, P6 ;  /* 0x000000030d0d7211 */ /* 0x000fe200030f0eff */
[----:B--2---:R-:W-:Y:S01]  /*5160*/  VIADD R15, R0, 0x1f ;  /* 0x0000001f000f7836 */ /* 0x004fe20000000000 */
[----:B------:R-:W-:Y:S01]  /*5170*/  IADD3 R6, P6, PT, R14, R2, RZ ;  /* 0x000000020e067210 */ /* 0x000fe20007fde0ff */
[----:B------:R-:W-:Y:S01]  /*5180*/  VIADD R0, R9, UR4 ;  /* 0x0000000409007c36 */ /* 0x000fe20008000000 */
[----:B------:R-:W-:-:S02]  /*5190*/  ISETP.LT.AND P5, PT, R16, UR11, !P0 ;  /* 0x0000000b10007c0c */ /* 0x000fc4000c7a1270 */
[-C--:B------:R-:W-:Y:S02]  /*51a0*/  LEA.HI.X.SX32 R7, R14, R3.reuse, 0x1, P6 ;  /* 0x000000030e077211 */ /* 0x080fe400030f0eff */
[----:B------:R-:W-:Y:S02]  /*51b0*/  IADD3 R8, P6, PT, R9, R2, RZ ;  /* 0x0000000209087210 */ /* 0x000fe40007fde0ff */
[----:B------:R-:W-:Y:S02]  /*51c0*/  ISETP.LT.AND P0, PT, R15, UR11, !P0 ;  /* 0x0000000b0f007c0c */ /* 0x000fe4000c701270 */
[----:B------:R-:W-:Y:S02]  /*51d0*/  PRMT R15, R31, 0x9910, RZ ;  /* 0x000099101f0f7816 */ /* 0x000fe400000000ff */
[----:B------:R-:W-:Y:S02]  /*51e0*/  PRMT R17, R33, 0x9910, RZ ;  /* 0x0000991021117816 */ /* 0x000fe400000000ff */
[----:B------:R-:W-:-:S02]  /*51f0*/  LEA.HI.X.SX32 R9, R9, R3, 0x1, P6 ;  /* 0x0000000309097211 */ /* 0x000fc400030f0eff */
[C---:B------:R-:W-:Y:S02]  /*5200*/  IADD3 R2, P6, PT, R0.reuse, R2, RZ ;  /* 0x0000000200027210 */ /* 0x040fe40007fde0ff */
[----:B------:R-:W-:Y:S02]  /*5210*/  SHF.R.S32.HI R15, RZ, 0x8, R15 ;  /* 0x00000008ff0f7819 */ /* 0x000fe4000001140f */
[----:B------:R-:W-:Y:S02]  /*5220*/  PRMT R19, R35, 0x9910, RZ ;  /* 0x0000991023137816 */ /* 0x000fe400000000ff */
[----:B------:R-:W-:Y:S01]  /*5230*/  SHF.R.S32.HI R17, RZ, 0x8, R17 ;  /* 0x00000008ff117819 */ /* 0x000fe20000011411 */
[----:B------:R3:W-:Y:S01]  /*5240*/  @P2 STG.E.U8 desc[UR18][R10.64], R15 ;  /* 0x0000000f0a002986 */ /* 0x0007e2000c101112 */
[----:B------:R-:W-:Y:S02]  /*5250*/  LEA.HI.X.SX32 R3, R0, R3, 0x1, P6 ;  /* 0x0000000300037211 */ /* 0x000fe400030f0eff */
[----:B------:R-:W-:Y:S01]  /*5260*/  SHF.R.S32.HI R19, RZ, 0x8, R19 ;  /* 0x00000008ff137819 */ /* 0x000fe20000011413 */
[----:B------:R3:W-:Y:S04]  /*5270*/  @P3 STG.E.U8 desc[UR18][R12.64], R33 ;  /* 0x000000210c003986 */ /* 0x0007e8000c101112 */
[----:B------:R3:W-:Y:S04]  /*5280*/  @P4 STG.E.U8 desc[UR18][R6.64], R17 ;  /* 0x0000001106004986 */ /* 0x0007e8000c101112 */
[----:B------:R3:W-:Y:S04]  /*5290*/  @P5 STG.E.U8 desc[UR18][R8.64], R35 ;  /* 0x0000002308005986 */ /* 0x0007e8000c101112 */
[----:B------:R3:W-:Y:S01]  /*52a0*/  @P0 STG.E.U8 desc[UR18][R2.64], R19 ;  /* 0x0000001302000986 */ /* 0x0007e2000c101112 */
[----:B-1----:R-:W-:Y:S06]  /*52b0*/  BAR.SYNC.DEFER_BLOCKING 0x0 ;  /* 0x0000000000007b1d */ /* 0x002fec0000010000 */
[----:B------:R-:W-:Y:S05]  /*52c0*/  BRA.U UP0, `(.L_x_13) ;  /* 0x00000001009c7547 */ /* 0x000fea000b800000 */
[----:B------:R-:W0:Y:S01]  /*52d0*/  S2UR UR5, SR_CgaCtaId ;  /* 0x00000000000579c3 */ /* 0x000e220000008800 */
[----:B------:R-:W-:Y:S01]  /*52e0*/  NOP ;  /* 0x0000000000007918 */ /* 0x000fe20000000000 */
[----:B------:R-:W-:Y:S01]  /*52f0*/  UMOV UR4, 0x50 ;  /* 0x0000005000047882 */ /* 0x000fe20000000000 */
[----:B------:R-:W-:Y:S02]  /*5300*/  IMAD.U32 R0, RZ, RZ, UR17 ;  /* 0x00000011ff007e24 */ /* 0x000fe4000f8e00ff */
[----:B---3--:R-:W-:-:S03]  /*5310*/  IMAD.MOV.U32 R3, RZ, RZ, 0x1 ;  /* 0x00000001ff037424 */ /* 0x008fc600078e00ff */
[----:B------:R-:W-:-:S04]  /*5320*/  LOP3.LUT R0, R0, 0xffff, RZ, 0xc0, !PT ;  /* 0x0000ffff00007812 */ /* 0x000fc800078ec0ff */
[----:B------:R-:W-:-:S05]  /*5330*/  SHF.R.U32.HI R0, RZ, 0x5, R0 ;  /* 0x00000005ff007819 */ /* 0x000fca0000011600 */
[----:B------:R-:W-:Y:S01]  /*5340*/  VIADD R2, R0, 0x10 ;  /* 0x0000001000027836 */ /* 0x000fe20000000000 */
[----:B------:R-:W-:Y:S01]  /*5350*/  SHF.L.U32 R0, R3, R0, RZ ;  /* 0x0000000003007219 */ /* 0x000fe200000006ff */
[----:B0-----:R-:W-:-:S03]  /*5360*/  ULEA UR6, UR5, UR4, 0x18 ;  /* 0x0000000405067291 */ /* 0x001fc6000f8ec0ff */
[----:B------:R-:W-:-:S04]  /*5370*/  SHF.L.U32 R3, R3, R2, RZ ;  /* 0x0000000203037219 */ /* 0x000fc800000006ff */
[----:B------:R-:W-:Y:S02]  /*5380*/  LOP3.LUT R0, R3, R0, RZ, 0xfc, !PT ;  /* 0x0000000003007212 */ /* 0x000fe400078efcff */
[----:B------:R-:W0:Y:S02]  /*5390*/  LDS R5, [UR6] ;  /* 0x00000006ff057984 */ /* 0x000e240008000800 */
[C---:B------:R-:W-:Y:S02]  /*53a0*/  LOP3.LUT R2, R0.reuse, 0xffff, RZ, 0xc0, !PT ;  /* 0x0000ffff00027812 */ /* 0x040fe400078ec0ff */
[----:B0-----:R-:W-:-:S04]  /*53b0*/  LOP3.LUT R3, R0, 0xffff, R5, 0x80, !PT ;  /* 0x0000ffff00037812 */ /* 0x001fc800078e8005 */
[----:B------:R-:W-:-:S13]  /*53c0*/  ISETP.NE.AND P0, PT, R3, R2, PT ;  /* 0x000000020300720c */ /* 0x000fda0003f05270 */
[----:B------:R-:W-:Y:S05]  /*53d0*/  @P0 BRA `(.L_x_14) ;  /* 0x0000000000500947 */ /* 0x000fea0003800000 */
[----:B------:R-:W-:Y:S02]  /*53e0*/  SHF.R.U32.HI R5, RZ, 0x10, R5 ;  /* 0x00000010ff057819 */ /* 0x000fe40000011605 */
[----:B------:R-:W-:-:S04]  /*53f0*/  SHF.R.U32.HI R2, RZ, 0x10, R0 ;  /* 0x00000010ff027819 */ /* 0x000fc80000011600 */
[----:B------:R-:W-:-:S04]  /*5400*/  LOP3.LUT R5, R5, R2, RZ, 0xc0, !PT ;  /* 0x0000000205057212 */ /* 0x000fc800078ec0ff */
[----:B------:R-:W-:-:S13]  /*5410*/  ISETP.NE.AND P0, PT, R5, R2, PT ;  /* 0x000000020500720c */ /* 0x000fda0003f05270 */
[----:B------:R-:W-:Y:S05]  /*5420*/  @P0 BRA `(.L_x_15) ;  /* 0x0000000000300947 */ /* 0x000fea0003800000 */
[----:B------:R-:W-:Y:S01]  /*5430*/  R2UR UR4, R0 ;  /* 0x00000000000472ca */ /* 0x000fe200000e0000 */
[----:B------:R-:W-:Y:S01]  /*5440*/  VOTEU.ANY UR5, UPT, PT ;  /* 0x0000000000057886 */ /* 0x000fe200038e0100 */
[----:B------:R-:W0:Y:S01]  /*5450*/  S2R R0, SR_LANEID ;  /* 0x0000000000007919 */ /* 0x000e220000000000 */
[----:B------:R-:W-:-:S10]  /*5460*/  UFLO.U32 UR5, UR5 ;  /* 0x00000005000572bd */ /* 0x000fd400080e0000 */
[----:B------:R-:W-:-:S06]  /*5470*/  ULOP3.LUT UR4, URZ, UR4, URZ, 0x33, !UPT ;  /* 0x00000004ff047292 */ /* 0x000fcc000f8e33ff */
[----:B------:R-:W-:-:S04]  /*5480*/  IMAD.U32 R2, RZ, RZ, UR4 ;  /* 0x00000004ff027e24 */ /* 0x000fc8000f8e00ff */
[----:B------:R-:W1:Y:S02]  /*5490*/  REDUX UR7, R2 ;  /* 0x00000000020773c4 */ /* 0x000e640000000000 */
[----:B------:R2:W-:Y:S01]  /*54a0*/  UTCATOMSWS.AND URZ, UR4 ;  /* 0x0000000400ff79e3 */ /* 0x0005e20008000000 */
[----:B0-----:R-:W-:Y:S01]  /*54b0*/  ISETP.EQ.U32.AND P0, PT, R0, UR5, PT ;  /* 0x0000000500007c0c */ /* 0x001fe2000bf02070 */
[----:B-1----:R-:W-:-:S12]  /*54c0*/  IMAD.U32 R0, RZ, RZ, UR7 ;  /* 0x00000007ff007e24 */ /* 0x002fd8000f8e00ff */
[----:B------:R2:W-:Y:S01]  /*54d0*/  @P0 ATOMS.AND RZ, [UR6], R0 ;  /* 0x00000000ffff098c */ /* 0x0005e2000a800006 */
[----:B------:R-:W-:Y:S05]  /*54e0*/  BRA `(.L_x_13) ;  /* 0x0000000000147947 */ /* 0x000fea0003800000 */
.L_x_15:
[----:B------:R-:W-:-:S07]  /*54f0*/  MOV R2, 0x5510 ;  /* 0x0000551000027802 */ /* 0x000fce0000000f00 */
[----:B------:R-:W-:Y:S05]  /*5500*/  CALL.REL.NOINC `($__internal_0_$__cuda_sm10x_tcgen05_guardrail_trap_col_being_dealloced_not_returned_by_alloc) ;  /* 0x00000000002c7944 */ /* 0x000fea0003c00000 */
[----:B------:R-:W-:Y:S05]  /*5510*/  BRA `(.L_x_13) ;  /* 0x0000000000087947 */ /* 0x000fea0003800000 */
.L_x_14:
[----:B------:R-:W-:-:S07]  /*5520*/  MOV R2, 0x5540 ;  /* 0x0000554000027802 */ /* 0x000fce0000000f00 */
[----:B------:R-:W-:Y:S05]  /*5530*/  CALL.REL.NOINC `($__internal_2_$__cuda_sm10x_tcgen05_guardrail_trap_unallocated_columns_being_dealloced) ;  /* 0x0000000000387944 */ /* 0x000fea0003c00000 */
.L_x_13:
[----:B------:R-:W-:Y:S01]  /*5540*/  NOP ;  /* 0x0000000000007918 */ /* 0x000fe20000000000 */
[----:B--2---:R-:W-:Y:S05]  /*5550*/  EXIT ;  /* 0x000000000000794d */ /* 0x004fea0003800000 */
.L_x_8:
[----:B------:R-:W0:Y:S02]  /*5560*/  SYNCS.PHASECHK.TRANS64.TRYWAIT P5, [UR13], R63 ;  /* 0x0000003fff0075a7 */ /* 0x000e2400080a110d */
[----:B0-----:R-:W-:Y:S05]  /*5570*/  @!P5 BRA `(.L_x_8) ;  /* 0xfffffffc00f8d947 */ /* 0x001fea000383ffff */
[----:B------:R-:W-:Y:S05]  /*5580*/  BRA `(.L_x_16) ;  /* 0xffffffdc00087947 */ /* 0x000fea000383ffff */
.L_x_12:
[----:B------:R-:W2:Y:S02]  /*5590*/  SYNCS.PHASECHK.TRANS64.TRYWAIT P0, [UR13], R3 ;  /* 0x00000003ff0075a7 */ /* 0x000ea4000800110d */
[----:B--2---:R-:W-:Y:S05]  /*55a0*/  @!P0 BRA `(.L_x_12) ;  /* 0xfffffffc00f88947 */ /* 0x004fea000383ffff */
[----:B------:R-:W-:Y:S05]  /*55b0*/  BRA `(.L_x_11) ;  /* 0xffffffec00307947 */ /* 0x000fea000383ffff */
        .weak           $__internal_0_$__cuda_sm10x_tcgen05_guardrail_trap_col_being_dealloced_not_returned_by_alloc
        .type           $__internal_0_$__cuda_sm10x_tcgen05_guardrail_trap_col_being_dealloced_not_returned_by_alloc,@function
        .size           $__internal_0_$__cuda_sm10x_tcgen05_guardrail_trap_col_being_dealloced_not_returned_by_alloc,($__internal_1_$__cuda_sm10x_tcgen05_guardrail_trap_phase_invalid_during_alloc - $__internal_0_$__cuda_sm10x_tcgen05_guardrail_trap_col_being_dealloced_not_returned_by_alloc)
$__internal_0_$__cuda_sm10x_tcgen05_guardrail_trap_col_being_dealloced_not_returned_by_alloc:
[----:B------:R-:W-:Y:S05]  /*55c0*/  BPT.TRAP 0x1 ;  /* 0x000000040000795c */ /* 0x000fea0000300000 */
[----:B------:R-:W-:-:S04]  /*55d0*/  IMAD.MOV.U32 R3, RZ, RZ, 0x0 ;  /* 0x00000000ff037424 */ /* 0x000fc800078e00ff */
[----:B------:R-:W-:Y:S05]  /*55e0*/  RET.REL.NODEC R2 `(matmul_kernel) ;  /* 0xffffffa802847950 */ /* 0x000fea0003c3ffff */
        .weak           $__internal_1_$__cuda_sm10x_tcgen05_guardrail_trap_phase_invalid_during_alloc
        .type           $__internal_1_$__cuda_sm10x_tcgen05_guardrail_trap_phase_invalid_during_alloc,@function
        .size           $__internal_1_$__cuda_sm10x_tcgen05_guardrail_trap_phase_invalid_during_alloc,($__internal_2_$__cuda_sm10x_tcgen05_guardrail_trap_unallocated_columns_being_dealloced - $__internal_1_$__cuda_sm10x_tcgen05_guardrail_trap_phase_invalid_during_alloc)
$__internal_1_$__cuda_sm10x_tcgen05_guardrail_trap_phase_invalid_during_alloc:
[----:B------:R-:W-:Y:S05]  /*55f0*/  BPT.TRAP 0x1 ;  /* 0x000000040000795c */ /* 0x000fea0000300000 */
[----:B------:R-:W-:-:S04]  /*5600*/  IMAD.MOV.U32 R3, RZ, RZ, 0x0 ;  /* 0x00000000ff037424 */ /* 0x000fc800078e00ff */
[----:B------:R-:W-:Y:S05]  /*5610*/  RET.REL.NODEC R2 `(matmul_kernel) ;  /* 0xffffffa802787950 */ /* 0x000fea0003c3ffff */
        .weak           $__internal_2_$__cuda_sm10x_tcgen05_guardrail_trap_unallocated_columns_being_dealloced
        .type           $__internal_2_$__cuda_sm10x_tcgen05_guardrail_trap_unallocated_columns_being_dealloced,@function
        .size           $__internal_2_$__cuda_sm10x_tcgen05_guardrail_trap_unallocated_columns_being_dealloced,(.L_x_20 - $__internal_2_$__cuda_sm10x_tcgen05_guardrail_trap_unallocated_columns_being_dealloced)
$__internal_2_$__cuda_sm10x_tcgen05_guardrail_trap_unallocated_columns_being_dealloced:
[----:B------:R-:W-:Y:S05]  /*5620*/  BPT.TRAP 0x1 ;  /* 0x000000040000795c */ /* 0x000fea0000300000 */
[----:B------:R-:W-:-:S04]  /*5630*/  IMAD.MOV.U32 R3, RZ, RZ, 0x0 ;  /* 0x00000000ff037424 */ /* 0x000fc800078e00ff */
[----:B------:R-:W-:Y:S05]  /*5640*/  RET.REL.NODEC R2 `(matmul_kernel) ;  /* 0xffffffa8026c7950 */ /* 0x000fea0003c3ffff */
.L_x_17:
[----:B------:R-:W-:-:S00]  /*5650*/  BRA `(.L_x_17) ;  /* 0xfffffffc00fc7947 */ /* 0x000fc0000383ffff */
[----:B------:R-:W-:-:S00]  /*5660*/  NOP ;  /* 0x0000000000007918 */ /* 0x000fc00000000000 */
        /* <DEDUP_REMOVED lines=9> */
.L_x_20:


//--------------------- .nv.shared.matmul_kernel  --------------------------
	.section	.nv.shared.matmul_kernel,"aw",@nobits
	.sectionflags	@""
	.align	16
	.zero		1024


//--------------------- .nv.shared.reserved.0     --------------------------
	.section	.nv.shared.reserved.0,"aw",@nobits
	.align	8
	.weak		__nv_reservedSMEM_offset_0_alias
	.size		__nv_reservedSMEM_offset_0_alias, 0, 64
	.other		__nv_reservedSMEM_offset_0_alias,@"STO_CUDA_RESERVED_SHARED STV_DEFAULT"
__nv_reservedSMEM_offset_0_alias:
	.zero		0
.nv.shared.reserved.0:
	.zero		64
	.weak		__nv_reservedSMEM_allocation_phase
	.type		__nv_reservedSMEM_allocation_phase,@object
	.size		__nv_reservedSMEM_allocation_phase,(.L_0 - __nv_reservedSMEM_allocation_phase)
__nv_reservedSMEM_allocation_phase:
	.zero		1
.L_0:
	.zero		7
	.weak		__nv_reservedSMEM_devtool_atexit_pc
	.type		__nv_reservedSMEM_devtool_atexit_pc,@object
	.size		__nv_reservedSMEM_devtool_atexit_pc,(__nv_reservedSMEM_allocation_mask - __nv_reservedSMEM_devtool_atexit_pc)
__nv_reservedSMEM_devtool_atexit_pc:
	.zero		8
	.weak		__nv_reservedSMEM_allocation_mask
	.type		__nv_reservedSMEM_allocation_mask,@object
	.size		__nv_reservedSMEM_allocation_mask,(.L_2 - __nv_reservedSMEM_allocation_mask)
__nv_reservedSMEM_allocation_mask:
	.zero		4
.L_2:


//--------------------- .nv.constant0.matmul_kernel --------------------------
	.section	.nv.constant0.matmul_kernel,"a",@progbits
	.sectionflags	@""
	.align	4
.nv.constant0.matmul_kernel:
	.zero		976


//--------------------- SYMBOLS --------------------------

	.type		.nv.reservedSmem.offset0,@object
	.size		.nv.reservedSmem.offset0,0x4
	.type		.nv.reservedSmem.cap,@object
	.size		.nv.reservedSmem.cap,0x4
